	.target	sm_100a

	.elftype	@"ET_EXEC"


//--------------------- .note.nv.tkinfo           --------------------------
	.section	.note.nv.tkinfo,"",@"SHT_NOTE"
	.sectionflags	@"SHF_NOTE_NV_TKINFO"
	.tkinfo
        /*0018*/ 	.word	0x00000002
        /*0030*/ 	.string	""
        /*0030*/ 	.string	"ptxas"
        /*0030*/ 	.string	"Cuda compilation tools, release 13.0, V13.0.88"
        /*0030*/ 	.string	"Build cuda_13.0.r13.0/compiler.36424714_0"
        /*0030*/ 	.string	"-arch sm_100a -m 64 "



//--------------------- .note.nv.cuinfo           --------------------------
	.section	.note.nv.cuinfo,"",@"SHT_NOTE"
	.sectionflags	@"SHF_NOTE_NV_CUINFO"
        /*0018*/ 	.short	0x0002
        /*001a*/ 	.short	0x0064
        /*001c*/ 	.short	0x0082
	.zero		2


//--------------------- .nv.info                  --------------------------
	.section	.nv.info,"",@"SHT_CUDA_INFO"
	.align	4


	//----- nvinfo : EIATTR_REGCOUNT
	.align		4
        /*0000*/ 	.byte	0x04, 0x2f
        /*0002*/ 	.short	(.L_20 - .L_19)
	.align		4
.L_19:
        /*0004*/ 	.word	index@(_ZN7cutlass13device_kernelINS_4gemm6kernel13GemmUniversalIN4cute5tupleIJiiiiEEENS1_10collective13CollectiveMmaINS1_35MainloopSm100TmaUmmaWarpSpecializedILi4ELi2ELi4ENS5_IJNS4_1CILi1EEENSA_ILi2EEESB_EEEEENS5_IJNSA_ILi64EEENSA_ILi256EEENSA_ILi32EEEEEENS_12float_e5m2_tENS5_IJlSB_lEEESJ_SK_NS4_8TiledMMAINS4_8MMA_AtomIJNS4_10MMA_TraitsINS4_19SM100_MMA_F8F6F4_SSEJSJ_SJ_fSF_SG_NS4_17integral_constantINS4_4UMMA5MajorELSR_0EEESS_NSP_INSQ_7ScaleInELST_0EEESU_EEEEEENS4_6LayoutINS5_IJSB_SB_SB_EEENS5_IJNSA_ILi0EEESZ_SZ_EEEEENS5_IJNS4_10UnderscoreES12_S12_EEEEENS4_23SM90_TMA_LOAD_MULTICASTENS4_14ComposedLayoutINS4_7SwizzleILi1ELi4ELi3EEENS4_18smem_ptr_flag_bitsILi8EEENSX_INS5_IJNSA_ILi8EEESH_EEENS5_IJSH_SB_EEEEEEEvNS4_8identityENS4_13SM90_TMA_LOADES1F_vS1G_EENS_8epilogue10collective18CollectiveEpilogueINS1J_23Sm100TmaWarpSpecializedILi4ELi2ELi32ELb0ELb0EEEJSI_NS5_IJNSX_ISF_SB_EES1O_EEESJ_SK_SJ_SK_NS1J_6fusion15FusionCallbacksIS1N_NS1Q_17LinearCombinationISJ_fSJ_fLNS_15FloatRoundStyleE2EEESI_S1P_JEEENS4_5SM1004TMEM4LOAD26SM100_TMEM_LOAD_16dp32b32xES1H_NS16_INS17_ILi2ELi4ELi3EEES1A_NSX_INS5_IJS1B_SF_EEENS5_IJSF_SB_EEEEEEENS4_39AutoVectorizingCopyWithAssumedAlignmentILi128EEENS4_14SM90_TMA_STOREES24_S26_S26_EEEvvEEEEvNT_6ParamsE)
        /*0008*/ 	.word	0x00000075


	//----- nvinfo : EIATTR_FRAME_SIZE
	.align		4
.L_20:
        /*000c*/ 	.byte	0x04, 0x11
        /*000e*/ 	.short	(.L_22 - .L_21)
	.align		4
.L_21:
        /*0010*/ 	.word	index@($__internal_2_$__cuda_sm10x_tcgen05_guardrail_trap_unallocated_columns_being_dealloced)
        /*0014*/ 	.word	0x00000000


	//----- nvinfo : EIATTR_FRAME_SIZE
	.align		4
.L_22:
        /*0018*/ 	.byte	0x04, 0x11
        /*001a*/ 	.short	(.L_24 - .L_23)
	.align		4
.L_23:
        /*001c*/ 	.word	index@($__internal_1_$__cuda_sm10x_tcgen05_guardrail_trap_phase_invalid_during_alloc)
        /*0020*/ 	.word	0x00000000


	//----- nvinfo : EIATTR_FRAME_SIZE
	.align		4
.L_24:
        /*0024*/ 	.byte	0x04, 0x11
        /*0026*/ 	.short	(.L_26 - .L_25)
	.align		4
.L_25:
        /*0028*/ 	.word	index@($__internal_0_$__cuda_sm10x_tcgen05_guardrail_trap_col_being_dealloced_not_returned_by_alloc)
        /*002c*/ 	.word	0x00000000


	//----- nvinfo : EIATTR_FRAME_SIZE
	.align		4
.L_26:
        /*0030*/ 	.byte	0x04, 0x11
        /*0032*/ 	.short	(.L_28 - .L_27)
	.align		4
.L_27:
        /*0034*/ 	.word	index@(_ZN7cutlass13device_kernelINS_4gemm6kernel13GemmUniversalIN4cute5tupleIJiiiiEEENS1_10collective13CollectiveMmaINS1_35MainloopSm100TmaUmmaWarpSpecializedILi4ELi2ELi4ENS5_IJNS4_1CILi1EEENSA_ILi2EEESB_EEEEENS5_IJNSA_ILi64EEENSA_ILi256EEENSA_ILi32EEEEEENS_12float_e5m2_tENS5_IJlSB_lEEESJ_SK_NS4_8TiledMMAINS4_8MMA_AtomIJNS4_10MMA_TraitsINS4_19SM100_MMA_F8F6F4_SSEJSJ_SJ_fSF_SG_NS4_17integral_constantINS4_4UMMA5MajorELSR_0EEESS_NSP_INSQ_7ScaleInELST_0EEESU_EEEEEENS4_6LayoutINS5_IJSB_SB_SB_EEENS5_IJNSA_ILi0EEESZ_SZ_EEEEENS5_IJNS4_10UnderscoreES12_S12_EEEEENS4_23SM90_TMA_LOAD_MULTICASTENS4_14ComposedLayoutINS4_7SwizzleILi1ELi4ELi3EEENS4_18smem_ptr_flag_bitsILi8EEENSX_INS5_IJNSA_ILi8EEESH_EEENS5_IJSH_SB_EEEEEEEvNS4_8identityENS4_13SM90_TMA_LOADES1F_vS1G_EENS_8epilogue10collective18CollectiveEpilogueINS1J_23Sm100TmaWarpSpecializedILi4ELi2ELi32ELb0ELb0EEEJSI_NS5_IJNSX_ISF_SB_EES1O_EEESJ_SK_SJ_SK_NS1J_6fusion15FusionCallbacksIS1N_NS1Q_17LinearCombinationISJ_fSJ_fLNS_15FloatRoundStyleE2EEESI_S1P_JEEENS4_5SM1004TMEM4LOAD26SM100_TMEM_LOAD_16dp32b32xES1H_NS16_INS17_ILi2ELi4ELi3EEES1A_NSX_INS5_IJS1B_SF_EEENS5_IJSF_SB_EEEEEEENS4_39AutoVectorizingCopyWithAssumedAlignmentILi128EEENS4_14SM90_TMA_STOREES24_S26_S26_EEEvvEEEEvNT_6ParamsE)
        /*0038*/ 	.word	0x00000000


	//----- nvinfo : EIATTR_MIN_STACK_SIZE
	.align		4
.L_28:
        /*003c*/ 	.byte	0x04, 0x12
        /*003e*/ 	.short	(.L_30 - .L_29)
	.align		4
.L_29:
        /*0040*/ 	.word	index@(_ZN7cutlass13device_kernelINS_4gemm6kernel13GemmUniversalIN4cute5tupleIJiiiiEEENS1_10collective13CollectiveMmaINS1_35MainloopSm100TmaUmmaWarpSpecializedILi4ELi2ELi4ENS5_IJNS4_1CILi1EEENSA_ILi2EEESB_EEEEENS5_IJNSA_ILi64EEENSA_ILi256EEENSA_ILi32EEEEEENS_12float_e5m2_tENS5_IJlSB_lEEESJ_SK_NS4_8TiledMMAINS4_8MMA_AtomIJNS4_10MMA_TraitsINS4_19SM100_MMA_F8F6F4_SSEJSJ_SJ_fSF_SG_NS4_17integral_constantINS4_4UMMA5MajorELSR_0EEESS_NSP_INSQ_7ScaleInELST_0EEESU_EEEEEENS4_6LayoutINS5_IJSB_SB_SB_EEENS5_IJNSA_ILi0EEESZ_SZ_EEEEENS5_IJNS4_10UnderscoreES12_S12_EEEEENS4_23SM90_TMA_LOAD_MULTICASTENS4_14ComposedLayoutINS4_7SwizzleILi1ELi4ELi3EEENS4_18smem_ptr_flag_bitsILi8EEENSX_INS5_IJNSA_ILi8EEESH_EEENS5_IJSH_SB_EEEEEEEvNS4_8identityENS4_13SM90_TMA_LOADES1F_vS1G_EENS_8epilogue10collective18CollectiveEpilogueINS1J_23Sm100TmaWarpSpecializedILi4ELi2ELi32ELb0ELb0EEEJSI_NS5_IJNSX_ISF_SB_EES1O_EEESJ_SK_SJ_SK_NS1J_6fusion15FusionCallbacksIS1N_NS1Q_17LinearCombinationISJ_fSJ_fLNS_15FloatRoundStyleE2EEESI_S1P_JEEENS4_5SM1004TMEM4LOAD26SM100_TMEM_LOAD_16dp32b32xES1H_NS16_INS17_ILi2ELi4ELi3EEES1A_NSX_INS5_IJS1B_SF_EEENS5_IJSF_SB_EEEEEEENS4_39AutoVectorizingCopyWithAssumedAlignmentILi128EEENS4_14SM90_TMA_STOREES24_S26_S26_EEEvvEEEEvNT_6ParamsE)
        /*0044*/ 	.word	0x00000000
.L_30:


//--------------------- .nv.compat                --------------------------
	.section	.nv.compat,"",@"SHT_CUDA_COMPAT_INFO"
	.align	4
        /*0000*/ 	.byte	0x02, 0x09, 0x01, 0x00, 0x02, 0x02, 0x02, 0x00, 0x02, 0x05, 0x05, 0x00, 0x03, 0x07, 0x01, 0x01
        /*0010*/ 	.byte	0x02, 0x03, 0x01, 0x00, 0x02, 0x06, 0x01, 0x00, 0x04, 0x0b, 0x08, 0x00, 0x09, 0x00, 0x00, 0x00
        /*0020*/ 	.byte	0x00, 0x00, 0x00, 0x00


//--------------------- .nv.info._ZN7cutlass13device_kernelINS_4gemm6kernel13GemmUniversalIN4cute5tupleIJiiiiEEENS1_10collective13CollectiveMmaINS1_35MainloopSm100TmaUmmaWarpSpecializedILi4ELi2ELi4ENS5_IJNS4_1CILi1EEENSA_ILi2EEESB_EEEEENS5_IJNSA_ILi64EEENSA_ILi256EEENSA_ILi32EEEEEENS_12float_e5m2_tENS5_IJlSB_lEEESJ_SK_NS4_8TiledMMAINS4_8MMA_AtomIJNS4_10MMA_TraitsINS4_19SM100_MMA_F8F6F4_SSEJSJ_SJ_fSF_SG_NS4_17integral_constantINS4_4UMMA5MajorELSR_0EEESS_NSP_INSQ_7ScaleInELST_0EEESU_EEEEEENS4_6LayoutINS5_IJSB_SB_SB_EEENS5_IJNSA_ILi0EEESZ_SZ_EEEEENS5_IJNS4_10UnderscoreES12_S12_EEEEENS4_23SM90_TMA_LOAD_MULTICASTENS4_14ComposedLayoutINS4_7SwizzleILi1ELi4ELi3EEENS4_18smem_ptr_flag_bitsILi8EEENSX_INS5_IJNSA_ILi8EEESH_EEENS5_IJSH_SB_EEEEEEEvNS4_8identityENS4_13SM90_TMA_LOADES1F_vS1G_EENS_8epilogue10collective18CollectiveEpilogueINS1J_23Sm100TmaWarpSpecializedILi4ELi2ELi32ELb0ELb0EEEJSI_NS5_IJNSX_ISF_SB_EES1O_EEESJ_SK_SJ_SK_NS1J_6fusion15FusionCallbacksIS1N_NS1Q_17LinearCombinationISJ_fSJ_fLNS_15FloatRoundStyleE2EEESI_S1P_JEEENS4_5SM1004TMEM4LOAD26SM100_TMEM_LOAD_16dp32b32xES1H_NS16_INS17_ILi2ELi4ELi3EEES1A_NSX_INS5_IJS1B_SF_EEENS5_IJSF_SB_EEEEEEENS4_39AutoVectorizingCopyWithAssumedAlignmentILi128EEENS4_14SM90_TMA_STOREES24_S26_S26_EEEvvEEEEvNT_6ParamsE --------------------------
	.section	.nv.info._ZN7cutlass13device_kernelINS_4gemm6kernel13GemmUniversalIN4cute5tupleIJiiiiEEENS1_10collective13CollectiveMmaINS1_35MainloopSm100TmaUmmaWarpSpecializedILi4ELi2ELi4ENS5_IJNS4_1CILi1EEENSA_ILi2EEESB_EEEEENS5_IJNSA_ILi64EEENSA_ILi256EEENSA_ILi32EEEEEENS_12float_e5m2_tENS5_IJlSB_lEEESJ_SK_NS4_8TiledMMAINS4_8MMA_AtomIJNS4_10MMA_TraitsINS4_19SM100_MMA_F8F6F4_SSEJSJ_SJ_fSF_SG_NS4_17integral_constantINS4_4UMMA5MajorELSR_0EEESS_NSP_INSQ_7ScaleInELST_0EEESU_EEEEEENS4_6LayoutINS5_IJSB_SB_SB_EEENS5_IJNSA_ILi0EEESZ_SZ_EEEEENS5_IJNS4_10UnderscoreES12_S12_EEEEENS4_23SM90_TMA_LOAD_MULTICASTENS4_14ComposedLayoutINS4_7SwizzleILi1ELi4ELi3EEENS4_18smem_ptr_flag_bitsILi8EEENSX_INS5_IJNSA_ILi8EEESH_EEENS5_IJSH_SB_EEEEEEEvNS4_8identityENS4_13SM90_TMA_LOADES1F_vS1G_EENS_8epilogue10collective18CollectiveEpilogueINS1J_23Sm100TmaWarpSpecializedILi4ELi2ELi32ELb0ELb0EEEJSI_NS5_IJNSX_ISF_SB_EES1O_EEESJ_SK_SJ_SK_NS1J_6fusion15FusionCallbacksIS1N_NS1Q_17LinearCombinationISJ_fSJ_fLNS_15FloatRoundStyleE2EEESI_S1P_JEEENS4_5SM1004TMEM4LOAD26SM100_TMEM_LOAD_16dp32b32xES1H_NS16_INS17_ILi2ELi4ELi3EEES1A_NSX_INS5_IJS1B_SF_EEENS5_IJSF_SB_EEEEEEENS4_39AutoVectorizingCopyWithAssumedAlignmentILi128EEENS4_14SM90_TMA_STOREES24_S26_S26_EEEvvEEEEvNT_6ParamsE,"",@"SHT_CUDA_INFO"
	.sectionflags	@""
	.align	4


	//----- nvinfo : EIATTR_CUDA_API_VERSION
	.align		4
        /*0000*/ 	.byte	0x04, 0x37
        /*0002*/ 	.short	(.L_32 - .L_31)
.L_31:
        /*0004*/ 	.word	0x00000082


	//----- nvinfo : EIATTR_KPARAM_INFO
	.align		4
.L_32:
        /*0008*/ 	.byte	0x04, 0x17
        /*000a*/ 	.short	(.L_34 - .L_33)
.L_33:
        /*000c*/ 	.word	0x00000000
        /*0010*/ 	.short	0x0000
        /*0012*/ 	.short	0x0000
        /*0014*/ 	.byte	0x00, 0xf0, 0x01, 0x20


	//----- nvinfo : EIATTR_AT_ENTRY_FRAGMENTS
	.align		4
.L_34:
        /*0018*/ 	.byte	0x04, 0x4f
        /*001a*/ 	.short	(.L_36 - .L_35)


	//   ....[0]....
.L_35:
        /*001c*/ 	.word	0x00000006


	//----- nvinfo : EIATTR_RESERVED_SMEM_USED
	.align		4
.L_36:
        /*0020*/ 	.byte	0x01, 0x41
	.zero		2


	//----- nvinfo : EIATTR_SPARSE_MMA_MASK
	.align		4
        /*0024*/ 	.byte	0x03, 0x50
        /*0026*/ 	.short	0x0000


	//----- nvinfo : EIATTR_TCGEN05_1CTA_USED
	.align		4
        /*0028*/ 	.byte	0x01, 0x51
	.zero		2


	//----- nvinfo : EIATTR_MAXREG_COUNT
	.align		4
        /*002c*/ 	.byte	0x03, 0x1b
        /*002e*/ 	.short	0x00ff


	//----- nvinfo : EIATTR_NUM_BARRIERS
	.align		4
        /*0030*/ 	.byte	0x02, 0x4c
        /*0032*/ 	.byte	0x07
	.zero		1


	//----- nvinfo : EIATTR_EXTERNS
	.align		4
        /*0034*/ 	.byte	0x04, 0x0f
        /*0036*/ 	.short	(.L_38 - .L_37)


	//   ....[0]....
	.align		4
.L_37:
        /*0038*/ 	.word	index@(__assertfail)


	//----- nvinfo : EIATTR_MERCURY_ISA_VERSION
	.align		4
.L_38:
        /*003c*/ 	.byte	0x03, 0x5f
        /*003e*/ 	.short	0x0101


	//----- nvinfo : EIATTR_INT_WARP_WIDE_INSTR_OFFSETS
	.align		4
        /*0040*/ 	.byte	0x04, 0x31
        /*0042*/ 	.short	(.L_40 - .L_39)


	//   ....[0]....
.L_39:
        /*0044*/ 	.word	0x00003ba0


	//   ....[1]....
        /*0048*/ 	.word	0x00003bc0


	//   ....[2]....
        /*004c*/ 	.word	0x00003bf0


	//   ....[3]....
        /*0050*/ 	.word	0x00004770


	//   ....[4]....
        /*0054*/ 	.word	0x000047e0


	//   ....[5]....
        /*0058*/ 	.word	0x000048b0


	//   ....[6]....
        /*005c*/ 	.word	0x00004930


	//   ....[7]....
        /*0060*/ 	.word	0x00004a20


	//   ....[8]....
        /*0064*/ 	.word	0x00004aa0


	//   ....[9]....
        /*0068*/ 	.word	0x00004b80


	//   ....[10]....
        /*006c*/ 	.word	0x00004c30


	//----- nvinfo : EIATTR_COOP_GROUP_MASK_REGIDS
	.align		4
.L_40:
        /*0070*/ 	.byte	0x04, 0x29
        /*0072*/ 	.short	(.L_42 - .L_41)


	//   ....[0]....
.L_41:
        /*0074*/ 	.word	0xffffffff


	//   ....[1]....
        /*0078*/ 	.word	0xffffffff


	//   ....[2]....
        /*007c*/ 	.word	0xffffffff


	//   ....[3]....
        /*0080*/ 	.word	0xffffffff


	//   ....[4]....
        /*0084*/ 	.word	0xffffffff


	//   ....[5]....
        /*0088*/ 	.word	0xffffffff


	//   ....[6]....
        /*008c*/ 	.word	0xffffffff


	//   ....[7]....
        /*0090*/ 	.word	0xffffffff


	//   ....[8]....
        /*0094*/ 	.word	0xffffffff


	//   ....[9]....
        /*0098*/ 	.word	0xffffffff


	//   ....[10]....
        /*009c*/ 	.word	0xffffffff


	//   ....[11]....
        /*00a0*/ 	.word	0xffffffff


	//   ....[12]....
        /*00a4*/ 	.word	0xffffffff


	//   ....[13]....
        /*00a8*/ 	.word	0xffffffff


	//----- nvinfo : EIATTR_COOP_GROUP_INSTR_OFFSETS
	.align		4
.L_42:
        /*00ac*/ 	.byte	0x04, 0x28
        /*00ae*/ 	.short	(.L_44 - .L_43)


	//   ....[0]....
.L_43:
        /*00b0*/ 	.word	0x00000080


	//   ....[1]....
        /*00b4*/ 	.word	0x000004f0


	//   ....[2]....
        /*00b8*/ 	.word	0x000006a0


	//   ....[3]....
        /*00bc*/ 	.word	0x00000840


	//   ....[4]....
        /*00c0*/ 	.word	0x00000940


	//   ....[5]....
        /*00c4*/ 	.word	0x00000ab0


	//   ....[6]....
        /*00c8*/ 	.word	0x00000c50


	//   ....[7]....
        /*00cc*/ 	.word	0x00000e00


	//   ....[8]....
        /*00d0*/ 	.word	0x00002000


	//   ....[9]....
        /*00d4*/ 	.word	0x00002ee0


	//   ....[10]....
        /*00d8*/ 	.word	0x000030f0


	//   ....[11]....
        /*00dc*/ 	.word	0x00003120


	//   ....[12]....
        /*00e0*/ 	.word	0x00003a80


	//   ....[13]....
        /*00e4*/ 	.word	0x00003cb0


	//----- nvinfo : EIATTR_VRC_CTA_INIT_COUNT
	.align		4
.L_44:
        /*00e8*/ 	.byte	0x02, 0x4a
        /*00ea*/ 	.byte	0x80
	.zero		1


	//----- nvinfo : EIATTR_SYSCALL_OFFSETS
	.align		4
        /*00ec*/ 	.byte	0x04, 0x46
        /*00ee*/ 	.short	(.L_46 - .L_45)


	//   ....[0]....
.L_45:
        /*00f0*/ 	.word	0x000058c0


	//   ....[1]....
        /*00f4*/ 	.word	0x00005a00


	//   ....[2]....
        /*00f8*/ 	.word	0x00006230


	//   ....[3]....
        /*00fc*/ 	.word	0x00006fc0


	//   ....[4]....
        /*0100*/ 	.word	0x00007d10


	//   ....[5]....
        /*0104*/ 	.word	0x00008a90


	//----- nvinfo : EIATTR_MBARRIER_INSTR_OFFSETS
	.align		4
.L_46:
        /*0108*/ 	.byte	0x04, 0x39
        /*010a*/ 	.short	(.L_48 - .L_47)


	//   ....[0]....
.L_47:
        /*010c*/ 	.word	0x00000610
        /*0110*/ 	.word	0x000000ff
        /*0114*/ 	.word	0x00000000
        /*0118*/ 	.short	0x0100
        /*011a*/ 	.byte	0x04
	.zero		1


	//   ....[1]....
        /*011c*/ 	.word	0x00000620
        /*0120*/ 	.word	0x000000ff
        /*0124*/ 	.word	0x00000020
        /*0128*/ 	.short	0x0100
        /*012a*/ 	.byte	0x04
	.zero		1


	//   ....[2]....
        /*012c*/ 	.word	0x00000630
        /*0130*/ 	.word	0x000000ff
        /*0134*/ 	.word	0x00000008
        /*0138*/ 	.short	0x0100
        /*013a*/ 	.byte	0x04
	.zero		1


	//   ....[3]....
        /*013c*/ 	.word	0x00000640
        /*0140*/ 	.word	0x000000ff
        /*0144*/ 	.word	0x00000028
        /*0148*/ 	.short	0x0100
        /*014a*/ 	.byte	0x04
	.zero		1


	//   ....[4]....
        /*014c*/ 	.word	0x00000650
        /*0150*/ 	.word	0x000000ff
        /*0154*/ 	.word	0x00000010
        /*0158*/ 	.short	0x0100
        /*015a*/ 	.byte	0x04
	.zero		1


	//   ....[5]....
        /*015c*/ 	.word	0x00000660
        /*0160*/ 	.word	0x000000ff
        /*0164*/ 	.word	0x00000030
        /*0168*/ 	.short	0x0100
        /*016a*/ 	.byte	0x04
	.zero		1


	//   ....[6]....
        /*016c*/ 	.word	0x00000670
        /*0170*/ 	.word	0x000000ff
        /*0174*/ 	.word	0x00000018
        /*0178*/ 	.short	0x0100
        /*017a*/ 	.byte	0x04
	.zero		1


	//   ....[7]....
        /*017c*/ 	.word	0x00000680
        /*0180*/ 	.word	0x000000ff
        /*0184*/ 	.word	0x00000038
        /*0188*/ 	.short	0x0100
        /*018a*/ 	.byte	0x04
	.zero		1


	//   ....[8]....
        /*018c*/ 	.word	0x000007b0
        /*0190*/ 	.word	0x000000ff
        /*0194*/ 	.word	0x00000040
        /*0198*/ 	.short	0x0100
        /*019a*/ 	.byte	0x04
	.zero		1


	//   ....[9]....
        /*019c*/ 	.word	0x000007c0
        /*01a0*/ 	.word	0x000000ff
        /*01a4*/ 	.word	0x00000060
        /*01a8*/ 	.short	0x0100
        /*01aa*/ 	.byte	0x04
	.zero		1


	//   ....[10]....
        /*01ac*/ 	.word	0x000007d0
        /*01b0*/ 	.word	0x000000ff
        /*01b4*/ 	.word	0x00000048
        /*01b8*/ 	.short	0x0100
        /*01ba*/ 	.byte	0x04
	.zero		1


	//   ....[11]....
        /*01bc*/ 	.word	0x000007e0
        /*01c0*/ 	.word	0x000000ff
        /*01c4*/ 	.word	0x00000068
        /*01c8*/ 	.short	0x0100
        /*01ca*/ 	.byte	0x04
	.zero		1


	//   ....[12]....
        /*01cc*/ 	.word	0x000007f0
        /*01d0*/ 	.word	0x000000ff
        /*01d4*/ 	.word	0x00000050
        /*01d8*/ 	.short	0x0100
        /*01da*/ 	.byte	0x04
	.zero		1


	//   ....[13]....
        /*01dc*/ 	.word	0x00000800
        /*01e0*/ 	.word	0x000000ff
        /*01e4*/ 	.word	0x00000070
        /*01e8*/ 	.short	0x0100
        /*01ea*/ 	.byte	0x04
	.zero		1


	//   ....[14]....
        /*01ec*/ 	.word	0x00000810
        /*01f0*/ 	.word	0x000000ff
        /*01f4*/ 	.word	0x00000058
        /*01f8*/ 	.short	0x0100
        /*01fa*/ 	.byte	0x04
	.zero		1


	//   ....[15]....
        /*01fc*/ 	.word	0x00000820
        /*0200*/ 	.word	0x000000ff
        /*0204*/ 	.word	0x00000078
        /*0208*/ 	.short	0x0100
        /*020a*/ 	.byte	0x04
	.zero		1


	//   ....[16]....
        /*020c*/ 	.word	0x00000910
        /*0210*/ 	.word	0x000000ff
        /*0214*/ 	.word	0x00000080
        /*0218*/ 	.short	0x0100
        /*021a*/ 	.byte	0x06
	.zero		1


	//   ....[17]....
        /*021c*/ 	.word	0x00000920
        /*0220*/ 	.word	0x000000ff
        /*0224*/ 	.word	0x00000088
        /*0228*/ 	.short	0x0100
        /*022a*/ 	.byte	0x06
	.zero		1


	//   ....[18]....
        /*022c*/ 	.word	0x00000a60
        /*0230*/ 	.word	0x000000ff
        /*0234*/ 	.word	0x00000090
        /*0238*/ 	.short	0x0100
        /*023a*/ 	.byte	0x06
	.zero		1


	//   ....[19]....
        /*023c*/ 	.word	0x00000a70
        /*0240*/ 	.word	0x000000ff
        /*0244*/ 	.word	0x000000a0
        /*0248*/ 	.short	0x0100
        /*024a*/ 	.byte	0x06
	.zero		1


	//   ....[20]....
        /*024c*/ 	.word	0x00000a80
        /*0250*/ 	.word	0x000000ff
        /*0254*/ 	.word	0x00000098
        /*0258*/ 	.short	0x0100
        /*025a*/ 	.byte	0x06
	.zero		1


	//   ....[21]....
        /*025c*/ 	.word	0x00000a90
        /*0260*/ 	.word	0x000000ff
        /*0264*/ 	.word	0x000000a8
        /*0268*/ 	.short	0x0100
        /*026a*/ 	.byte	0x06
	.zero		1


	//   ....[22]....
        /*026c*/ 	.word	0x00000bc0
        /*0270*/ 	.word	0x000000ff
        /*0274*/ 	.word	0x000000b0
        /*0278*/ 	.short	0x0100
        /*027a*/ 	.byte	0x04
	.zero		1


	//   ....[23]....
        /*027c*/ 	.word	0x00000bd0
        /*0280*/ 	.word	0x000000ff
        /*0284*/ 	.word	0x000000d0
        /*0288*/ 	.short	0x0100
        /*028a*/ 	.byte	0x04
	.zero		1


	//   ....[24]....
        /*028c*/ 	.word	0x00000be0
        /*0290*/ 	.word	0x000000ff
        /*0294*/ 	.word	0x000000b8
        /*0298*/ 	.short	0x0100
        /*029a*/ 	.byte	0x04
	.zero		1


	//   ....[25]....
        /*029c*/ 	.word	0x00000bf0
        /*02a0*/ 	.word	0x000000ff
        /*02a4*/ 	.word	0x000000d8
        /*02a8*/ 	.short	0x0100
        /*02aa*/ 	.byte	0x04
	.zero		1


	//   ....[26]....
        /*02ac*/ 	.word	0x00000c00
        /*02b0*/ 	.word	0x000000ff
        /*02b4*/ 	.word	0x000000c0
        /*02b8*/ 	.short	0x0100
        /*02ba*/ 	.byte	0x04
	.zero		1


	//   ....[27]....
        /*02bc*/ 	.word	0x00000c10
        /*02c0*/ 	.word	0x000000ff
        /*02c4*/ 	.word	0x000000e0
        /*02c8*/ 	.short	0x0100
        /*02ca*/ 	.byte	0x04
	.zero		1


	//   ....[28]....
        /*02cc*/ 	.word	0x00000c20
        /*02d0*/ 	.word	0x000000ff
        /*02d4*/ 	.word	0x000000c8
        /*02d8*/ 	.short	0x0100
        /*02da*/ 	.byte	0x04
	.zero		1


	//   ....[29]....
        /*02dc*/ 	.word	0x00000c30
        /*02e0*/ 	.word	0x000000ff
        /*02e4*/ 	.word	0x000000e8
        /*02e8*/ 	.short	0x0100
        /*02ea*/ 	.byte	0x04
	.zero		1


	//   ....[30]....
        /*02ec*/ 	.word	0x00000d20
        /*02f0*/ 	.word	0x000000ff
        /*02f4*/ 	.word	0x000000f0
        /*02f8*/ 	.short	0x0100
        /*02fa*/ 	.byte	0x04
	.zero		1


	//   ....[31]....
        /*02fc*/ 	.word	0x00000d30
        /*0300*/ 	.word	0x000000ff
        /*0304*/ 	.word	0x00000100
        /*0308*/ 	.short	0x0100
        /*030a*/ 	.byte	0x04
	.zero		1


	//   ....[32]....
        /*030c*/ 	.word	0x00000d40
        /*0310*/ 	.word	0x000000ff
        /*0314*/ 	.word	0x000000f8
        /*0318*/ 	.short	0x0100
        /*031a*/ 	.byte	0x04
	.zero		1


	//   ....[33]....
        /*031c*/ 	.word	0x00000d50
        /*0320*/ 	.word	0x000000ff
        /*0324*/ 	.word	0x00000108
        /*0328*/ 	.short	0x0100
        /*032a*/ 	.byte	0x04
	.zero		1


	//   ....[34]....
        /*032c*/ 	.word	0x000018b0
        /*0330*/ 	.word	0x00000000
        /*0334*/ 	.word	0x00000100
        /*0338*/ 	.short	0x010a
        /*033a*/ 	.byte	0xff
	.zero		1


	//   ....[35]....
        /*033c*/ 	.word	0x000018d0
        /*0340*/ 	.word	0x00000000
        /*0344*/ 	.word	0x000000f0
        /*0348*/ 	.short	0x0101
        /*034a*/ 	.byte	0xff
	.zero		1


	//   ....[36]....
        /*034c*/ 	.word	0x00001990
        /*0350*/ 	.word	0x000000ff
        /*0354*/ 	.word	0x00000020
        /*0358*/ 	.short	0x010a
        /*035a*/ 	.byte	0x04
	.zero		1


	//   ....[37]....
        /*035c*/ 	.word	0x00001a10
        /*0360*/ 	.word	0x000000ff
        /*0364*/ 	.word	0x00000020
        /*0368*/ 	.short	0x010a
        /*036a*/ 	.byte	0x21
	.zero		1


	//   ....[38]....
        /*036c*/ 	.word	0x00001ba0
        /*0370*/ 	.word	0x000000ff
        /*0374*/ 	.word	0x00000020
        /*0378*/ 	.short	0x010a
        /*037a*/ 	.byte	0x08
	.zero		1


	//   ....[39]....
        /*037c*/ 	.word	0x00001cc0
        /*0380*/ 	.word	0x000000ff
        /*0384*/ 	.word	0x00000088
        /*0388*/ 	.short	0x0101
        /*038a*/ 	.byte	0x07
	.zero		1


	//   ....[40]....
        /*038c*/ 	.word	0x00001ce0
        /*0390*/ 	.word	0x000000ff
        /*0394*/ 	.word	0x00000020
        /*0398*/ 	.short	0x010a
        /*039a*/ 	.byte	0x04
	.zero		1


	//   ....[41]....
        /*039c*/ 	.word	0x00001d60
        /*03a0*/ 	.word	0x000000ff
        /*03a4*/ 	.word	0x00000020
        /*03a8*/ 	.short	0x010a
        /*03aa*/ 	.byte	0x11
	.zero		1


	//   ....[42]....
        /*03ac*/ 	.word	0x00001ef0
        /*03b0*/ 	.word	0x000000ff
        /*03b4*/ 	.word	0x00000020
        /*03b8*/ 	.short	0x010a
        /*03ba*/ 	.byte	0x06
	.zero		1


	//   ....[43]....
        /*03bc*/ 	.word	0x00002030
        /*03c0*/ 	.word	0x00000003
        /*03c4*/ 	.word	0x00000090
        /*03c8*/ 	.short	0x010a
        /*03ca*/ 	.byte	0xff
	.zero		1


	//   ....[44]....
        /*03cc*/ 	.word	0x00002180
        /*03d0*/ 	.word	0x00000000
        /*03d4*/ 	.word	0x00000000
        /*03d8*/ 	.short	0x0101
        /*03da*/ 	.byte	0xff
	.zero		1


	//   ....[45]....
        /*03dc*/ 	.word	0x00002730
        /*03e0*/ 	.word	0x000000ff
        /*03e4*/ 	.word	0x00000000
        /*03e8*/ 	.short	0x010a
        /*03ea*/ 	.byte	0x04
	.zero		1


	//   ....[46]....
        /*03ec*/ 	.word	0x000027c0
        /*03f0*/ 	.word	0x000000ff
        /*03f4*/ 	.word	0x00000000
        /*03f8*/ 	.short	0x010a
        /*03fa*/ 	.byte	0x05
	.zero		1


	//   ....[47]....
        /*03fc*/ 	.word	0x00002850
        /*0400*/ 	.word	0x000000ff
        /*0404*/ 	.word	0x00000000
        /*0408*/ 	.short	0x010a
        /*040a*/ 	.byte	0x05
	.zero		1


	//   ....[48]....
        /*040c*/ 	.word	0x000028f0
        /*0410*/ 	.word	0x00000000
        /*0414*/ 	.word	0x00000000
        /*0418*/ 	.short	0x010a
        /*041a*/ 	.byte	0xff
	.zero		1


	//   ....[49]....
        /*041c*/ 	.word	0x00002a30
        /*0420*/ 	.word	0x00000002
        /*0424*/ 	.word	0x000000f0
        /*0428*/ 	.short	0x010a
        /*042a*/ 	.byte	0xff
	.zero		1


	//   ....[50]....
        /*042c*/ 	.word	0x00002a90
        /*0430*/ 	.word	0x00000004
        /*0434*/ 	.word	0x00000000
        /*0438*/ 	.short	0x0101
        /*043a*/ 	.byte	0xff
	.zero		1


	//   ....[51]....
        /*043c*/ 	.word	0x00002ab0
        /*0440*/ 	.word	0x000000ff
        /*0444*/ 	.word	0x000000a0
        /*0448*/ 	.short	0x010a
        /*044a*/ 	.byte	0x04
	.zero		1


	//   ....[52]....
        /*044c*/ 	.word	0x00002bd0
        /*0450*/ 	.word	0x00000002
        /*0454*/ 	.word	0x00000090
        /*0458*/ 	.short	0x010a
        /*045a*/ 	.byte	0xff
	.zero		1


	//   ....[53]....
        /*045c*/ 	.word	0x00002ce0
        /*0460*/ 	.word	0x00000002
        /*0464*/ 	.word	0x00000000
        /*0468*/ 	.short	0x0101
        /*046a*/ 	.byte	0xff
	.zero		1


	//   ....[54]....
        /*046c*/ 	.word	0x00002d70
        /*0470*/ 	.word	0x000000ff
        /*0474*/ 	.word	0x000000a0
        /*0478*/ 	.short	0x0106
        /*047a*/ 	.byte	0x04
	.zero		1


	//   ....[55]....
        /*047c*/ 	.word	0x00002d90
        /*0480*/ 	.word	0x000000ff
        /*0484*/ 	.word	0x000000a0
        /*0488*/ 	.short	0x010a
        /*048a*/ 	.byte	0x04
	.zero		1


	//   ....[56]....
        /*048c*/ 	.word	0x00002e20
        /*0490*/ 	.word	0x000000ff
        /*0494*/ 	.word	0x000000a0
        /*0498*/ 	.short	0x0106
        /*049a*/ 	.byte	0x07
	.zero		1


	//   ....[57]....
        /*049c*/ 	.word	0x00002e60
        /*04a0*/ 	.word	0x00000000
        /*04a4*/ 	.word	0x000000a0
        /*04a8*/ 	.short	0x010a
        /*04aa*/ 	.byte	0xff
	.zero		1


	//   ....[58]....
        /*04ac*/ 	.word	0x00003360
        /*04b0*/ 	.word	0x00000000
        /*04b4*/ 	.word	0x00000090
        /*04b8*/ 	.short	0x010a
        /*04ba*/ 	.byte	0xff
	.zero		1


	//   ....[59]....
        /*04bc*/ 	.word	0x00003460
        /*04c0*/ 	.word	0x00000003
        /*04c4*/ 	.word	0x00000000
        /*04c8*/ 	.short	0x0101
        /*04ca*/ 	.byte	0xff
	.zero		1


	//   ....[60]....
        /*04cc*/ 	.word	0x00003470
        /*04d0*/ 	.word	0x000000ff
        /*04d4*/ 	.word	0x00000000
        /*04d8*/ 	.short	0x010a
        /*04da*/ 	.byte	0x04
	.zero		1


	//   ....[61]....
        /*04dc*/ 	.word	0x00003490
        /*04e0*/ 	.word	0x000000ff
        /*04e4*/ 	.word	0x000000d0
        /*04e8*/ 	.short	0x010a
        /*04ea*/ 	.byte	0x13
	.zero		1


	//   ....[62]....
        /*04ec*/ 	.word	0x000035d0
        /*04f0*/ 	.word	0x000000ff
        /*04f4*/ 	.word	0x00000000
        /*04f8*/ 	.short	0x010a
        /*04fa*/ 	.byte	0x06
	.zero		1


	//   ....[63]....
        /*04fc*/ 	.word	0x000036d0
        /*0500*/ 	.word	0x000000ff
        /*0504*/ 	.word	0x00000000
        /*0508*/ 	.short	0x010a
        /*050a*/ 	.byte	0x04
	.zero		1


	//   ....[64]....
        /*050c*/ 	.word	0x000038b0
        /*0510*/ 	.word	0x000000ff
        /*0514*/ 	.word	0x00000000
        /*0518*/ 	.short	0x010a
        /*051a*/ 	.byte	0x04
	.zero		1


	//   ....[65]....
        /*051c*/ 	.word	0x00003940
        /*0520*/ 	.word	0x000000ff
        /*0524*/ 	.word	0x00000000
        /*0528*/ 	.short	0x010a
        /*052a*/ 	.byte	0x05
	.zero		1


	//   ....[66]....
        /*052c*/ 	.word	0x000039d0
        /*0530*/ 	.word	0x000000ff
        /*0534*/ 	.word	0x00000000
        /*0538*/ 	.short	0x010a
        /*053a*/ 	.byte	0x05
	.zero		1


	//   ....[67]....
        /*053c*/ 	.word	0x00003a60
        /*0540*/ 	.word	0x000000ff
        /*0544*/ 	.word	0x00000000
        /*0548*/ 	.short	0x010a
        /*054a*/ 	.byte	0x04
	.zero		1


	//   ....[68]....
        /*054c*/ 	.word	0x00003f70
        /*0550*/ 	.word	0x0000000c
        /*0554*/ 	.word	0x00000090
        /*0558*/ 	.short	0x010a
        /*055a*/ 	.byte	0xff
	.zero		1


	//   ....[69]....
        /*055c*/ 	.word	0x000040e0
        /*0560*/ 	.word	0x00000000
        /*0564*/ 	.word	0x00000000
        /*0568*/ 	.short	0x0101
        /*056a*/ 	.byte	0xff
	.zero		1


	//   ....[70]....
        /*056c*/ 	.word	0x00004570
        /*0570*/ 	.word	0x000000ff
        /*0574*/ 	.word	0x00000088
        /*0578*/ 	.short	0x010a
        /*057a*/ 	.byte	0x15
	.zero		1


	//   ....[71]....
        /*057c*/ 	.word	0x000046f0
        /*0580*/ 	.word	0x000000ff
        /*0584*/ 	.word	0x00000060
        /*0588*/ 	.short	0x010a
        /*058a*/ 	.byte	0x15
	.zero		1


	//   ....[72]....
        /*058c*/ 	.word	0x00004860
        /*0590*/ 	.word	0x000000ff
        /*0594*/ 	.word	0x00000040
        /*0598*/ 	.short	0x010b
        /*059a*/ 	.byte	0x15
	.zero		1


	//   ....[73]....
        /*059c*/ 	.word	0x00004870
        /*05a0*/ 	.word	0x000000ff
        /*05a4*/ 	.word	0x00000000
        /*05a8*/ 	.short	0x0101
        /*05aa*/ 	.byte	0x28
	.zero		1


	//   ....[74]....
        /*05ac*/ 	.word	0x00004880
        /*05b0*/ 	.word	0x000000ff
        /*05b4*/ 	.word	0x00000068
        /*05b8*/ 	.short	0x010a
        /*05ba*/ 	.byte	0x15
	.zero		1


	//   ....[75]....
        /*05bc*/ 	.word	0x000049d0
        /*05c0*/ 	.word	0x000000ff
        /*05c4*/ 	.word	0x00000048
        /*05c8*/ 	.short	0x010b
        /*05ca*/ 	.byte	0x15
	.zero		1


	//   ....[76]....
        /*05cc*/ 	.word	0x000049e0
        /*05d0*/ 	.word	0x000000ff
        /*05d4*/ 	.word	0x00000000
        /*05d8*/ 	.short	0x0101
        /*05da*/ 	.byte	0x27
	.zero		1


	//   ....[77]....
        /*05dc*/ 	.word	0x000049f0
        /*05e0*/ 	.word	0x000000ff
        /*05e4*/ 	.word	0x00000070
        /*05e8*/ 	.short	0x010a
        /*05ea*/ 	.byte	0x15
	.zero		1


	//   ....[78]....
        /*05ec*/ 	.word	0x00004b30
        /*05f0*/ 	.word	0x000000ff
        /*05f4*/ 	.word	0x00000050
        /*05f8*/ 	.short	0x010b
        /*05fa*/ 	.byte	0x15
	.zero		1


	//   ....[79]....
        /*05fc*/ 	.word	0x00004b40
        /*0600*/ 	.word	0x000000ff
        /*0604*/ 	.word	0x00000000
        /*0608*/ 	.short	0x0101
        /*060a*/ 	.byte	0x26
	.zero		1


	//   ....[80]....
        /*060c*/ 	.word	0x00004b50
        /*0610*/ 	.word	0x000000ff
        /*0614*/ 	.word	0x00000078
        /*0618*/ 	.short	0x010a
        /*061a*/ 	.byte	0x15
	.zero		1


	//   ....[81]....
        /*061c*/ 	.word	0x00004d40
        /*0620*/ 	.word	0x000000ff
        /*0624*/ 	.word	0x00000058
        /*0628*/ 	.short	0x010b
        /*062a*/ 	.byte	0x15
	.zero		1


	//   ....[82]....
        /*062c*/ 	.word	0x00004d50
        /*0630*/ 	.word	0x000000ff
        /*0634*/ 	.word	0x00000000
        /*0638*/ 	.short	0x0101
        /*063a*/ 	.byte	0x25
	.zero		1


	//   ....[83]....
        /*063c*/ 	.word	0x00004d80
        /*0640*/ 	.word	0x000000ff
        /*0644*/ 	.word	0x00000060
        /*0648*/ 	.short	0x010a
        /*064a*/ 	.byte	0x15
	.zero		1


	//   ....[84]....
        /*064c*/ 	.word	0x00004da0
        /*0650*/ 	.word	0x000000ff
        /*0654*/ 	.word	0x00000068
        /*0658*/ 	.short	0x010a
        /*065a*/ 	.byte	0x15
	.zero		1


	//   ....[85]....
        /*065c*/ 	.word	0x00004dc0
        /*0660*/ 	.word	0x000000ff
        /*0664*/ 	.word	0x00000070
        /*0668*/ 	.short	0x010a
        /*066a*/ 	.byte	0x15
	.zero		1


	//   ....[86]....
        /*066c*/ 	.word	0x00004e00
        /*0670*/ 	.word	0x00000000
        /*0674*/ 	.word	0x00000078
        /*0678*/ 	.short	0x010a
        /*067a*/ 	.byte	0xff
	.zero		1


	//   ....[87]....
        /*067c*/ 	.word	0x00005150
        /*0680*/ 	.word	0x00000003
        /*0684*/ 	.word	0x00000090
        /*0688*/ 	.short	0x010a
        /*068a*/ 	.byte	0xff
	.zero		1


	//   ....[88]....
        /*068c*/ 	.word	0x000052d0
        /*0690*/ 	.word	0x00000000
        /*0694*/ 	.word	0x00000000
        /*0698*/ 	.short	0x0101
        /*069a*/ 	.byte	0xff
	.zero		1


	//   ....[89]....
        /*069c*/ 	.word	0x00005e20
        /*06a0*/ 	.word	0x00000002
        /*06a4*/ 	.word	0x00000040
        /*06a8*/ 	.short	0x010a
        /*06aa*/ 	.byte	0xff
	.zero		1


	//   ....[90]....
        /*06ac*/ 	.word	0x00005e90
        /*06b0*/ 	.word	0x00000047
        /*06b4*/ 	.word	0x000000b0
        /*06b8*/ 	.short	0x010a
        /*06ba*/ 	.byte	0xff
	.zero		1


	//   ....[91]....
        /*06bc*/ 	.word	0x00005f80
        /*06c0*/ 	.word	0x00000002
        /*06c4*/ 	.word	0x00000040
        /*06c8*/ 	.short	0x010a
        /*06ca*/ 	.byte	0xff
	.zero		1


	//   ....[92]....
        /*06cc*/ 	.word	0x00006090
        /*06d0*/ 	.word	0x00000000
        /*06d4*/ 	.word	0x00000000
        /*06d8*/ 	.short	0x0101
        /*06da*/ 	.byte	0xff
	.zero		1


	//   ....[93]....
        /*06dc*/ 	.word	0x00006110
        /*06e0*/ 	.word	0x00000047
        /*06e4*/ 	.word	0x000000b0
        /*06e8*/ 	.short	0x010a
        /*06ea*/ 	.byte	0xff
	.zero		1


	//   ....[94]....
        /*06ec*/ 	.word	0x00006c60
        /*06f0*/ 	.word	0x00000070
        /*06f4*/ 	.word	0x00000040
        /*06f8*/ 	.short	0x010a
        /*06fa*/ 	.byte	0xff
	.zero		1


	//   ....[95]....
        /*06fc*/ 	.word	0x00006d30
        /*0700*/ 	.word	0x00000070
        /*0704*/ 	.word	0x00000040
        /*0708*/ 	.short	0x010a
        /*070a*/ 	.byte	0xff
	.zero		1


	//   ....[96]....
        /*070c*/ 	.word	0x00006e40
        /*0710*/ 	.word	0x00000000
        /*0714*/ 	.word	0x00000000
        /*0718*/ 	.short	0x0101
        /*071a*/ 	.byte	0xff
	.zero		1


	//   ....[97]....
        /*071c*/ 	.word	0x000079b0
        /*0720*/ 	.word	0x00000070
        /*0724*/ 	.word	0x00000040
        /*0728*/ 	.short	0x010a
        /*072a*/ 	.byte	0xff
	.zero		1


	//   ....[98]....
        /*072c*/ 	.word	0x00007a80
        /*0730*/ 	.word	0x00000070
        /*0734*/ 	.word	0x00000040
        /*0738*/ 	.short	0x010a
        /*073a*/ 	.byte	0xff
	.zero		1


	//   ....[99]....
        /*073c*/ 	.word	0x00007b90
        /*0740*/ 	.word	0x00000000
        /*0744*/ 	.word	0x00000000
        /*0748*/ 	.short	0x0101
        /*074a*/ 	.byte	0xff
	.zero		1


	//   ....[100]....
        /*074c*/ 	.word	0x00008730
        /*0750*/ 	.word	0x00000066
        /*0754*/ 	.word	0x00000040
        /*0758*/ 	.short	0x010a
        /*075a*/ 	.byte	0xff
	.zero		1


	//   ....[101]....
        /*075c*/ 	.word	0x00008800
        /*0760*/ 	.word	0x00000066
        /*0764*/ 	.word	0x00000040
        /*0768*/ 	.short	0x010a
        /*076a*/ 	.byte	0xff
	.zero		1


	//   ....[102]....
        /*076c*/ 	.word	0x00008910
        /*0770*/ 	.word	0x00000000
        /*0774*/ 	.word	0x00000000
        /*0778*/ 	.short	0x0101
        /*077a*/ 	.byte	0xff
	.zero		1


	//   ....[103]....
        /*077c*/ 	.word	0x00008da0
        /*0780*/ 	.word	0x000000ff
        /*0784*/ 	.word	0x00000000
        /*0788*/ 	.short	0x0101
        /*078a*/ 	.byte	0x04
	.zero		1


	//   ....[104]....
        /*078c*/ 	.word	0x000095b0
        /*0790*/ 	.word	0x00000000
        /*0794*/ 	.word	0x00000100
        /*0798*/ 	.short	0x010a
        /*079a*/ 	.byte	0xff
	.zero		1


	//   ....[105]....
        /*079c*/ 	.word	0x00009610
        /*07a0*/ 	.word	0x00000000
        /*07a4*/ 	.word	0x00000020
        /*07a8*/ 	.short	0x010a
        /*07aa*/ 	.byte	0xff
	.zero		1


	//   ....[106]....
        /*07ac*/ 	.word	0x00009670
        /*07b0*/ 	.word	0x00000000
        /*07b4*/ 	.word	0x00000020
        /*07b8*/ 	.short	0x010a
        /*07ba*/ 	.byte	0xff
	.zero		1


	//   ....[107]....
        /*07bc*/ 	.word	0x000096c0
        /*07c0*/ 	.word	0x00000003
        /*07c4*/ 	.word	0x00000090
        /*07c8*/ 	.short	0x010a
        /*07ca*/ 	.byte	0xff
	.zero		1


	//   ....[108]....
        /*07cc*/ 	.word	0x00009720
        /*07d0*/ 	.word	0x00000000
        /*07d4*/ 	.word	0x00000000
        /*07d8*/ 	.short	0x010a
        /*07da*/ 	.byte	0xff
	.zero		1


	//   ....[109]....
        /*07dc*/ 	.word	0x00009780
        /*07e0*/ 	.word	0x00000000
        /*07e4*/ 	.word	0x00000000
        /*07e8*/ 	.short	0x010a
        /*07ea*/ 	.byte	0xff
	.zero		1


	//   ....[110]....
        /*07ec*/ 	.word	0x000097e0
        /*07f0*/ 	.word	0x00000000
        /*07f4*/ 	.word	0x00000000
        /*07f8*/ 	.short	0x010a
        /*07fa*/ 	.byte	0xff
	.zero		1


	//   ....[111]....
        /*07fc*/ 	.word	0x00009830
        /*0800*/ 	.word	0x00000002
        /*0804*/ 	.word	0x000000f0
        /*0808*/ 	.short	0x010a
        /*080a*/ 	.byte	0xff
	.zero		1


	//   ....[112]....
        /*080c*/ 	.word	0x00009890
        /*0810*/ 	.word	0x00000002
        /*0814*/ 	.word	0x000000a0
        /*0818*/ 	.short	0x010a
        /*081a*/ 	.byte	0xff
	.zero		1


	//   ....[113]....
        /*081c*/ 	.word	0x000098e0
        /*0820*/ 	.word	0x00000002
        /*0824*/ 	.word	0x00000090
        /*0828*/ 	.short	0x010a
        /*082a*/ 	.byte	0xff
	.zero		1


	//   ....[114]....
        /*082c*/ 	.word	0x00009940
        /*0830*/ 	.word	0x00000000
        /*0834*/ 	.word	0x000000a0
        /*0838*/ 	.short	0x010a
        /*083a*/ 	.byte	0xff
	.zero		1


	//   ....[115]....
        /*083c*/ 	.word	0x00009990
        /*0840*/ 	.word	0x00000000
        /*0844*/ 	.word	0x00000090
        /*0848*/ 	.short	0x010a
        /*084a*/ 	.byte	0xff
	.zero		1


	//   ....[116]....
        /*084c*/ 	.word	0x000099f0
        /*0850*/ 	.word	0x00000003
        /*0854*/ 	.word	0x000000d0
        /*0858*/ 	.short	0x010a
        /*085a*/ 	.byte	0xff
	.zero		1


	//   ....[117]....
        /*085c*/ 	.word	0x00009a50
        /*0860*/ 	.word	0x00000000
        /*0864*/ 	.word	0x00000000
        /*0868*/ 	.short	0x010a
        /*086a*/ 	.byte	0xff
	.zero		1


	//   ....[118]....
        /*086c*/ 	.word	0x00009ab0
        /*0870*/ 	.word	0x00000000
        /*0874*/ 	.word	0x00000000
        /*0878*/ 	.short	0x010a
        /*087a*/ 	.byte	0xff
	.zero		1


	//   ....[119]....
        /*087c*/ 	.word	0x00009b10
        /*0880*/ 	.word	0x00000000
        /*0884*/ 	.word	0x00000000
        /*0888*/ 	.short	0x010a
        /*088a*/ 	.byte	0xff
	.zero		1


	//   ....[120]....
        /*088c*/ 	.word	0x00009b70
        /*0890*/ 	.word	0x00000000
        /*0894*/ 	.word	0x00000000
        /*0898*/ 	.short	0x010a
        /*089a*/ 	.byte	0xff
	.zero		1


	//   ....[121]....
        /*089c*/ 	.word	0x00009bd0
        /*08a0*/ 	.word	0x00000000
        /*08a4*/ 	.word	0x00000000
        /*08a8*/ 	.short	0x010a
        /*08aa*/ 	.byte	0xff
	.zero		1


	//   ....[122]....
        /*08ac*/ 	.word	0x00009c20
        /*08b0*/ 	.word	0x0000000c
        /*08b4*/ 	.word	0x00000090
        /*08b8*/ 	.short	0x010a
        /*08ba*/ 	.byte	0xff
	.zero		1


	//   ....[123]....
        /*08bc*/ 	.word	0x00009c80
        /*08c0*/ 	.word	0x00000000
        /*08c4*/ 	.word	0x00000088
        /*08c8*/ 	.short	0x010a
        /*08ca*/ 	.byte	0xff
	.zero		1


	//   ....[124]....
        /*08cc*/ 	.word	0x00009ce0
        /*08d0*/ 	.word	0x00000000
        /*08d4*/ 	.word	0x00000060
        /*08d8*/ 	.short	0x010a
        /*08da*/ 	.byte	0xff
	.zero		1


	//   ....[125]....
        /*08dc*/ 	.word	0x00009d40
        /*08e0*/ 	.word	0x00000000
        /*08e4*/ 	.word	0x00000068
        /*08e8*/ 	.short	0x010a
        /*08ea*/ 	.byte	0xff
	.zero		1


	//   ....[126]....
        /*08ec*/ 	.word	0x00009da0
        /*08f0*/ 	.word	0x00000000
        /*08f4*/ 	.word	0x00000070
        /*08f8*/ 	.short	0x010a
        /*08fa*/ 	.byte	0xff
	.zero		1


	//   ....[127]....
        /*08fc*/ 	.word	0x00009e00
        /*0900*/ 	.word	0x00000000
        /*0904*/ 	.word	0x00000078
        /*0908*/ 	.short	0x010a
        /*090a*/ 	.byte	0xff
	.zero		1


	//   ....[128]....
        /*090c*/ 	.word	0x00009e60
        /*0910*/ 	.word	0x00000000
        /*0914*/ 	.word	0x00000060
        /*0918*/ 	.short	0x010a
        /*091a*/ 	.byte	0xff
	.zero		1


	//   ....[129]....
        /*091c*/ 	.word	0x00009ec0
        /*0920*/ 	.word	0x00000000
        /*0924*/ 	.word	0x00000068
        /*0928*/ 	.short	0x010a
        /*092a*/ 	.byte	0xff
	.zero		1


	//   ....[130]....
        /*092c*/ 	.word	0x00009f20
        /*0930*/ 	.word	0x00000000
        /*0934*/ 	.word	0x00000070
        /*0938*/ 	.short	0x010a
        /*093a*/ 	.byte	0xff
	.zero		1


	//   ....[131]....
        /*093c*/ 	.word	0x00009f70
        /*0940*/ 	.word	0x00000003
        /*0944*/ 	.word	0x00000090
        /*0948*/ 	.short	0x010a
        /*094a*/ 	.byte	0xff
	.zero		1


	//   ....[132]....
        /*094c*/ 	.word	0x00009fc0
        /*0950*/ 	.word	0x00000002
        /*0954*/ 	.word	0x00000040
        /*0958*/ 	.short	0x010a
        /*095a*/ 	.byte	0xff
	.zero		1


	//   ....[133]....
        /*095c*/ 	.word	0x0000a010
        /*0960*/ 	.word	0x00000047
        /*0964*/ 	.word	0x000000b0
        /*0968*/ 	.short	0x010a
        /*096a*/ 	.byte	0xff
	.zero		1


	//   ....[134]....
        /*096c*/ 	.word	0x0000a060
        /*0970*/ 	.word	0x00000070
        /*0974*/ 	.word	0x00000040
        /*0978*/ 	.short	0x010a
        /*097a*/ 	.byte	0xff
	.zero		1


	//   ....[135]....
        /*097c*/ 	.word	0x0000a0b0
        /*0980*/ 	.word	0x00000070
        /*0984*/ 	.word	0x00000040
        /*0988*/ 	.short	0x010a
        /*098a*/ 	.byte	0xff
	.zero		1


	//   ....[136]....
        /*098c*/ 	.word	0x0000a100
        /*0990*/ 	.word	0x00000066
        /*0994*/ 	.word	0x00000040
        /*0998*/ 	.short	0x010a
        /*099a*/ 	.byte	0xff
	.zero		1


	//----- nvinfo : EIATTR_NUM_MBARRIERS
	.align		4
.L_48:
        /*099c*/ 	.byte	0x03, 0x38
        /*099e*/ 	.short	0x0022


	//----- nvinfo : EIATTR_EXIT_INSTR_OFFSETS
	.align		4
        /*09a0*/ 	.byte	0x04, 0x1c
        /*09a2*/ 	.short	(.L_50 - .L_49)


	//   ....[0]....
.L_49:
        /*09a4*/ 	.word	0x00002920


	//   ....[1]....
        /*09a8*/ 	.word	0x00002e30


	//   ....[2]....
        /*09ac*/ 	.word	0x00002e90


	//   ....[3]....
        /*09b0*/ 	.word	0x00003cc0


	//   ....[4]....
        /*09b4*/ 	.word	0x00004e30


	//   ....[5]....
        /*09b8*/ 	.word	0x00004e70


	//   ....[6]....
        /*09bc*/ 	.word	0x000095a0


	//----- nvinfo : EIATTR_MAX_THREADS
	.align		4
.L_50:
        /*09c0*/ 	.byte	0x04, 0x05
        /*09c2*/ 	.short	(.L_52 - .L_51)
.L_51:
        /*09c4*/ 	.word	0x00000100
        /*09c8*/ 	.word	0x00000001
        /*09cc*/ 	.word	0x00000001


	//----- nvinfo : EIATTR_CRS_STACK_SIZE
	.align		4
.L_52:
        /*09d0*/ 	.byte	0x04, 0x1e
        /*09d2*/ 	.short	(.L_54 - .L_53)
.L_53:
        /*09d4*/ 	.word	0x00000000


	//----- nvinfo : EIATTR_CBANK_PARAM_SIZE
	.align		4
.L_54:
        /*09d8*/ 	.byte	0x03, 0x19
        /*09da*/ 	.short	0x0800


	//----- nvinfo : EIATTR_PARAM_CBANK
	.align		4
        /*09dc*/ 	.byte	0x04, 0x0a
        /*09de*/ 	.short	(.L_56 - .L_55)
	.align		4
.L_55:
        /*09e0*/ 	.word	index@(.nv.constant0._ZN7cutlass13device_kernelINS_4gemm6kernel13GemmUniversalIN4cute5tupleIJiiiiEEENS1_10collective13CollectiveMmaINS1_35MainloopSm100TmaUmmaWarpSpecializedILi4ELi2ELi4ENS5_IJNS4_1CILi1EEENSA_ILi2EEESB_EEEEENS5_IJNSA_ILi64EEENSA_ILi256EEENSA_ILi32EEEEEENS_12float_e5m2_tENS5_IJlSB_lEEESJ_SK_NS4_8TiledMMAINS4_8MMA_AtomIJNS4_10MMA_TraitsINS4_19SM100_MMA_F8F6F4_SSEJSJ_SJ_fSF_SG_NS4_17integral_constantINS4_4UMMA5MajorELSR_0EEESS_NSP_INSQ_7ScaleInELST_0EEESU_EEEEEENS4_6LayoutINS5_IJSB_SB_SB_EEENS5_IJNSA_ILi0EEESZ_SZ_EEEEENS5_IJNS4_10UnderscoreES12_S12_EEEEENS4_23SM90_TMA_LOAD_MULTICASTENS4_14ComposedLayoutINS4_7SwizzleILi1ELi4ELi3EEENS4_18smem_ptr_flag_bitsILi8EEENSX_INS5_IJNSA_ILi8EEESH_EEENS5_IJSH_SB_EEEEEEEvNS4_8identityENS4_13SM90_TMA_LOADES1F_vS1G_EENS_8epilogue10collective18CollectiveEpilogueINS1J_23Sm100TmaWarpSpecializedILi4ELi2ELi32ELb0ELb0EEEJSI_NS5_IJNSX_ISF_SB_EES1O_EEESJ_SK_SJ_SK_NS1J_6fusion15FusionCallbacksIS1N_NS1Q_17LinearCombinationISJ_fSJ_fLNS_15FloatRoundStyleE2EEESI_S1P_JEEENS4_5SM1004TMEM4LOAD26SM100_TMEM_LOAD_16dp32b32xES1H_NS16_INS17_ILi2ELi4ELi3EEES1A_NSX_INS5_IJS1B_SF_EEENS5_IJSF_SB_EEEEEEENS4_39AutoVectorizingCopyWithAssumedAlignmentILi128EEENS4_14SM90_TMA_STOREES24_S26_S26_EEEvvEEEEvNT_6ParamsE)
        /*09e4*/ 	.short	0x0380
        /*09e6*/ 	.short	0x0800


	//----- nvinfo : EIATTR_SW_WAR
	.align		4
.L_56:
        /*09e8*/ 	.byte	0x04, 0x36
        /*09ea*/ 	.short	(.L_58 - .L_57)
.L_57:
        /*09ec*/ 	.word	0x00000008
.L_58:


//--------------------- .nv.callgraph             --------------------------
	.section	.nv.callgraph,"",@"SHT_CUDA_CALLGRAPH"
	.align	4
	.sectionentsize	8
	.align		4
        /*0000*/ 	.word	0x00000000
	.align		4
        /*0004*/ 	.word	0xffffffff
	.align		4
        /*0008*/ 	.word	index@(_ZN7cutlass13device_kernelINS_4gemm6kernel13GemmUniversalIN4cute5tupleIJiiiiEEENS1_10collective13CollectiveMmaINS1_35MainloopSm100TmaUmmaWarpSpecializedILi4ELi2ELi4ENS5_IJNS4_1CILi1EEENSA_ILi2EEESB_EEEEENS5_IJNSA_ILi64EEENSA_ILi256EEENSA_ILi32EEEEEENS_12float_e5m2_tENS5_IJlSB_lEEESJ_SK_NS4_8TiledMMAINS4_8MMA_AtomIJNS4_10MMA_TraitsINS4_19SM100_MMA_F8F6F4_SSEJSJ_SJ_fSF_SG_NS4_17integral_constantINS4_4UMMA5MajorELSR_0EEESS_NSP_INSQ_7ScaleInELST_0EEESU_EEEEEENS4_6LayoutINS5_IJSB_SB_SB_EEENS5_IJNSA_ILi0EEESZ_SZ_EEEEENS5_IJNS4_10UnderscoreES12_S12_EEEEENS4_23SM90_TMA_LOAD_MULTICASTENS4_14ComposedLayoutINS4_7SwizzleILi1ELi4ELi3EEENS4_18smem_ptr_flag_bitsILi8EEENSX_INS5_IJNSA_ILi8EEESH_EEENS5_IJSH_SB_EEEEEEEvNS4_8identityENS4_13SM90_TMA_LOADES1F_vS1G_EENS_8epilogue10collective18CollectiveEpilogueINS1J_23Sm100TmaWarpSpecializedILi4ELi2ELi32ELb0ELb0EEEJSI_NS5_IJNSX_ISF_SB_EES1O_EEESJ_SK_SJ_SK_NS1J_6fusion15FusionCallbacksIS1N_NS1Q_17LinearCombinationISJ_fSJ_fLNS_15FloatRoundStyleE2EEESI_S1P_JEEENS4_5SM1004TMEM4LOAD26SM100_TMEM_LOAD_16dp32b32xES1H_NS16_INS17_ILi2ELi4ELi3EEES1A_NSX_INS5_IJS1B_SF_EEENS5_IJSF_SB_EEEEEEENS4_39AutoVectorizingCopyWithAssumedAlignmentILi128EEENS4_14SM90_TMA_STOREES24_S26_S26_EEEvvEEEEvNT_6ParamsE)
	.align		4
        /*000c*/ 	.word	index@(__assertfail)
	.align		4
        /*0010*/ 	.word	0x00000000
	.align		4
        /*0014*/ 	.word	0xfffffffe
	.align		4
        /*0018*/ 	.word	0x00000000
	.align		4
        /*001c*/ 	.word	0xfffffffd
	.align		4
        /*0020*/ 	.word	0x00000000
	.align		4
        /*0024*/ 	.word	0xfffffffc


//--------------------- .nv.constant4             --------------------------
	.section	.nv.constant4,"a",@progbits
	.align	8
	.align		8
.nv.constant4:
        /*0000*/ 	.dword	__assertfail
	.align		8
        /*0008*/ 	.dword	__unnamed_1
	.align		8
        /*0010*/ 	.dword	__unnamed_2
	.align		8
        /*0018*/ 	.dword	__unnamed_3
	.align		8
        /*0020*/ 	.dword	_ZN39_INTERNAL_adda870e_4_k_cu_391a4027_82464cuda3std3__45__cpo5beginE
	.align		8
        /*0028*/ 	.dword	_ZN39_INTERNAL_adda870e_4_k_cu_391a4027_82464cuda3std3__45__cpo3endE
	.align		8
        /*0030*/ 	.dword	_ZN39_INTERNAL_adda870e_4_k_cu_391a4027_82464cuda3std3__45__cpo6cbeginE
	.align		8
        /*0038*/ 	.dword	_ZN39_INTERNAL_adda870e_4_k_cu_391a4027_82464cuda3std3__45__cpo4cendE
	.align		8
        /*0040*/ 	.dword	_ZN39_INTERNAL_adda870e_4_k_cu_391a4027_82464cuda3std3__441_GLOBAL__N__adda870e_4_k_cu_391a4027_82466ignoreE
	.align		8
        /*0048*/ 	.dword	_ZN39_INTERNAL_adda870e_4_k_cu_391a4027_82464cuda3std3__419piecewise_constructE
	.align		8
        /*0050*/ 	.dword	_ZN39_INTERNAL_adda870e_4_k_cu_391a4027_82464cuda3std3__48in_placeE
	.align		8
        /*0058*/ 	.dword	_ZN39_INTERNAL_adda870e_4_k_cu_391a4027_82464cuda3std6ranges3__45__cpo4swapE
	.align		8
        /*0060*/ 	.dword	_ZN39_INTERNAL_adda870e_4_k_cu_391a4027_82464cuda3std6ranges3__45__cpo9iter_moveE
	.align		8
        /*0068*/ 	.dword	_ZN39_INTERNAL_adda870e_4_k_cu_391a4027_82464cute7productE
	.align		8
        /*0070*/ 	.dword	_ZN39_INTERNAL_adda870e_4_k_cu_391a4027_82464cute1_E
	.align		8
        /*0078*/ 	.dword	$str$25
	.align		8
        /*0080*/ 	.dword	$str$26
	.align		8
        /*0088*/ 	.dword	$str$27
	.align		8
        /*0090*/ 	.dword	$str$28


//--------------------- .text._ZN7cutlass13device_kernelINS_4gemm6kernel13GemmUniversalIN4cute5tupleIJiiiiEEENS1_10collective13CollectiveMmaINS1_35MainloopSm100TmaUmmaWarpSpecializedILi4ELi2ELi4ENS5_IJNS4_1CILi1EEENSA_ILi2EEESB_EEEEENS5_IJNSA_ILi64EEENSA_ILi256EEENSA_ILi32EEEEEENS_12float_e5m2_tENS5_IJlSB_lEEESJ_SK_NS4_8TiledMMAINS4_8MMA_AtomIJNS4_10MMA_TraitsINS4_19SM100_MMA_F8F6F4_SSEJSJ_SJ_fSF_SG_NS4_17integral_constantINS4_4UMMA5MajorELSR_0EEESS_NSP_INSQ_7ScaleInELST_0EEESU_EEEEEENS4_6LayoutINS5_IJSB_SB_SB_EEENS5_IJNSA_ILi0EEESZ_SZ_EEEEENS5_IJNS4_10UnderscoreES12_S12_EEEEENS4_23SM90_TMA_LOAD_MULTICASTENS4_14ComposedLayoutINS4_7SwizzleILi1ELi4ELi3EEENS4_18smem_ptr_flag_bitsILi8EEENSX_INS5_IJNSA_ILi8EEESH_EEENS5_IJSH_SB_EEEEEEEvNS4_8identityENS4_13SM90_TMA_LOADES1F_vS1G_EENS_8epilogue10collective18CollectiveEpilogueINS1J_23Sm100TmaWarpSpecializedILi4ELi2ELi32ELb0ELb0EEEJSI_NS5_IJNSX_ISF_SB_EES1O_EEESJ_SK_SJ_SK_NS1J_6fusion15FusionCallbacksIS1N_NS1Q_17LinearCombinationISJ_fSJ_fLNS_15FloatRoundStyleE2EEESI_S1P_JEEENS4_5SM1004TMEM4LOAD26SM100_TMEM_LOAD_16dp32b32xES1H_NS16_INS17_ILi2ELi4ELi3EEES1A_NSX_INS5_IJS1B_SF_EEENS5_IJSF_SB_EEEEEEENS4_39AutoVectorizingCopyWithAssumedAlignmentILi128EEENS4_14SM90_TMA_STOREES24_S26_S26_EEEvvEEEEvNT_6ParamsE --------------------------
	.section	.text._ZN7cutlass13device_kernelINS_4gemm6kernel13GemmUniversalIN4cute5tupleIJiiiiEEENS1_10collective13CollectiveMmaINS1_35MainloopSm100TmaUmmaWarpSpecializedILi4ELi2ELi4ENS5_IJNS4_1CILi1EEENSA_ILi2EEESB_EEEEENS5_IJNSA_ILi64EEENSA_ILi256EEENSA_ILi32EEEEEENS_12float_e5m2_tENS5_IJlSB_lEEESJ_SK_NS4_8TiledMMAINS4_8MMA_AtomIJNS4_10MMA_TraitsINS4_19SM100_MMA_F8F6F4_SSEJSJ_SJ_fSF_SG_NS4_17integral_constantINS4_4UMMA5MajorELSR_0EEESS_NSP_INSQ_7ScaleInELST_0EEESU_EEEEEENS4_6LayoutINS5_IJSB_SB_SB_EEENS5_IJNSA_ILi0EEESZ_SZ_EEEEENS5_IJNS4_10UnderscoreES12_S12_EEEEENS4_23SM90_TMA_LOAD_MULTICASTENS4_14ComposedLayoutINS4_7SwizzleILi1ELi4ELi3EEENS4_18smem_ptr_flag_bitsILi8EEENSX_INS5_IJNSA_ILi8EEESH_EEENS5_IJSH_SB_EEEEEEEvNS4_8identityENS4_13SM90_TMA_LOADES1F_vS1G_EENS_8epilogue10collective18CollectiveEpilogueINS1J_23Sm100TmaWarpSpecializedILi4ELi2ELi32ELb0ELb0EEEJSI_NS5_IJNSX_ISF_SB_EES1O_EEESJ_SK_SJ_SK_NS1J_6fusion15FusionCallbacksIS1N_NS1Q_17LinearCombinationISJ_fSJ_fLNS_15FloatRoundStyleE2EEESI_S1P_JEEENS4_5SM1004TMEM4LOAD26SM100_TMEM_LOAD_16dp32b32xES1H_NS16_INS17_ILi2ELi4ELi3EEES1A_NSX_INS5_IJS1B_SF_EEENS5_IJSF_SB_EEEEEEENS4_39AutoVectorizingCopyWithAssumedAlignmentILi128EEENS4_14SM90_TMA_STOREES24_S26_S26_EEEvvEEEEvNT_6ParamsE,"ax",@progbits
	.align	128
.text._ZN7cutlass13device_kernelINS_4gemm6kernel13GemmUniversalIN4cute5tupleIJiiiiEEENS1_10collective13CollectiveMmaINS1_35MainloopSm100TmaUmmaWarpSpecializedILi4ELi2ELi4ENS5_IJNS4_1CILi1EEENSA_ILi2EEESB_EEEEENS5_IJNSA_ILi64EEENSA_ILi256EEENSA_ILi32EEEEEENS_12float_e5m2_tENS5_IJlSB_lEEESJ_SK_NS4_8TiledMMAINS4_8MMA_AtomIJNS4_10MMA_TraitsINS4_19SM100_MMA_F8F6F4_SSEJSJ_SJ_fSF_SG_NS4_17integral_constantINS4_4UMMA5MajorELSR_0EEESS_NSP_INSQ_7ScaleInELST_0EEESU_EEEEEENS4_6LayoutINS5_IJSB_SB_SB_EEENS5_IJNSA_ILi0EEESZ_SZ_EEEEENS5_IJNS4_10UnderscoreES12_S12_EEEEENS4_23SM90_TMA_LOAD_MULTICASTENS4_14ComposedLayoutINS4_7SwizzleILi1ELi4ELi3EEENS4_18smem_ptr_flag_bitsILi8EEENSX_INS5_IJNSA_ILi8EEESH_EEENS5_IJSH_SB_EEEEEEEvNS4_8identityENS4_13SM90_TMA_LOADES1F_vS1G_EENS_8epilogue10collective18CollectiveEpilogueINS1J_23Sm100TmaWarpSpecializedILi4ELi2ELi32ELb0ELb0EEEJSI_NS5_IJNSX_ISF_SB_EES1O_EEESJ_SK_SJ_SK_NS1J_6fusion15FusionCallbacksIS1N_NS1Q_17LinearCombinationISJ_fSJ_fLNS_15FloatRoundStyleE2EEESI_S1P_JEEENS4_5SM1004TMEM4LOAD26SM100_TMEM_LOAD_16dp32b32xES1H_NS16_INS17_ILi2ELi4ELi3EEES1A_NSX_INS5_IJS1B_SF_EEENS5_IJSF_SB_EEEEEEENS4_39AutoVectorizingCopyWithAssumedAlignmentILi128EEENS4_14SM90_TMA_STOREES24_S26_S26_EEEvvEEEEvNT_6ParamsE:
        .type           _ZN7cutlass13device_kernelINS_4gemm6kernel13GemmUniversalIN4cute5tupleIJiiiiEEENS1_10collective13CollectiveMmaINS1_35MainloopSm100TmaUmmaWarpSpecializedILi4ELi2ELi4ENS5_IJNS4_1CILi1EEENSA_ILi2EEESB_EEEEENS5_IJNSA_ILi64EEENSA_ILi256EEENSA_ILi32EEEEEENS_12float_e5m2_tENS5_IJlSB_lEEESJ_SK_NS4_8TiledMMAINS4_8MMA_AtomIJNS4_10MMA_TraitsINS4_19SM100_MMA_F8F6F4_SSEJSJ_SJ_fSF_SG_NS4_17integral_constantINS4_4UMMA5MajorELSR_0EEESS_NSP_INSQ_7ScaleInELST_0EEESU_EEEEEENS4_6LayoutINS5_IJSB_SB_SB_EEENS5_IJNSA_ILi0EEESZ_SZ_EEEEENS5_IJNS4_10UnderscoreES12_S12_EEEEENS4_23SM90_TMA_LOAD_MULTICASTENS4_14ComposedLayoutINS4_7SwizzleILi1ELi4ELi3EEENS4_18smem_ptr_flag_bitsILi8EEENSX_INS5_IJNSA_ILi8EEESH_EEENS5_IJSH_SB_EEEEEEEvNS4_8identityENS4_13SM90_TMA_LOADES1F_vS1G_EENS_8epilogue10collective18CollectiveEpilogueINS1J_23Sm100TmaWarpSpecializedILi4ELi2ELi32ELb0ELb0EEEJSI_NS5_IJNSX_ISF_SB_EES1O_EEESJ_SK_SJ_SK_NS1J_6fusion15FusionCallbacksIS1N_NS1Q_17LinearCombinationISJ_fSJ_fLNS_15FloatRoundStyleE2EEESI_S1P_JEEENS4_5SM1004TMEM4LOAD26SM100_TMEM_LOAD_16dp32b32xES1H_NS16_INS17_ILi2ELi4ELi3EEES1A_NSX_INS5_IJS1B_SF_EEENS5_IJSF_SB_EEEEEEENS4_39AutoVectorizingCopyWithAssumedAlignmentILi128EEENS4_14SM90_TMA_STOREES24_S26_S26_EEEvvEEEEvNT_6ParamsE,@function
        .size           _ZN7cutlass13device_kernelINS_4gemm6kernel13GemmUniversalIN4cute5tupleIJiiiiEEENS1_10collective13CollectiveMmaINS1_35MainloopSm100TmaUmmaWarpSpecializedILi4ELi2ELi4ENS5_IJNS4_1CILi1EEENSA_ILi2EEESB_EEEEENS5_IJNSA_ILi64EEENSA_ILi256EEENSA_ILi32EEEEEENS_12float_e5m2_tENS5_IJlSB_lEEESJ_SK_NS4_8TiledMMAINS4_8MMA_AtomIJNS4_10MMA_TraitsINS4_19SM100_MMA_F8F6F4_SSEJSJ_SJ_fSF_SG_NS4_17integral_constantINS4_4UMMA5MajorELSR_0EEESS_NSP_INSQ_7ScaleInELST_0EEESU_EEEEEENS4_6LayoutINS5_IJSB_SB_SB_EEENS5_IJNSA_ILi0EEESZ_SZ_EEEEENS5_IJNS4_10UnderscoreES12_S12_EEEEENS4_23SM90_TMA_LOAD_MULTICASTENS4_14ComposedLayoutINS4_7SwizzleILi1ELi4ELi3EEENS4_18smem_ptr_flag_bitsILi8EEENSX_INS5_IJNSA_ILi8EEESH_EEENS5_IJSH_SB_EEEEEEEvNS4_8identityENS4_13SM90_TMA_LOADES1F_vS1G_EENS_8epilogue10collective18CollectiveEpilogueINS1J_23Sm100TmaWarpSpecializedILi4ELi2ELi32ELb0ELb0EEEJSI_NS5_IJNSX_ISF_SB_EES1O_EEESJ_SK_SJ_SK_NS1J_6fusion15FusionCallbacksIS1N_NS1Q_17LinearCombinationISJ_fSJ_fLNS_15FloatRoundStyleE2EEESI_S1P_JEEENS4_5SM1004TMEM4LOAD26SM100_TMEM_LOAD_16dp32b32xES1H_NS16_INS17_ILi2ELi4ELi3EEES1A_NSX_INS5_IJS1B_SF_EEENS5_IJSF_SB_EEEEEEENS4_39AutoVectorizingCopyWithAssumedAlignmentILi128EEENS4_14SM90_TMA_STOREES24_S26_S26_EEEvvEEEEvNT_6ParamsE,(.L_x_177 - _ZN7cutlass13device_kernelINS_4gemm6kernel13GemmUniversalIN4cute5tupleIJiiiiEEENS1_10collective13CollectiveMmaINS1_35MainloopSm100TmaUmmaWarpSpecializedILi4ELi2ELi4ENS5_IJNS4_1CILi1EEENSA_ILi2EEESB_EEEEENS5_IJNSA_ILi64EEENSA_ILi256EEENSA_ILi32EEEEEENS_12float_e5m2_tENS5_IJlSB_lEEESJ_SK_NS4_8TiledMMAINS4_8MMA_AtomIJNS4_10MMA_TraitsINS4_19SM100_MMA_F8F6F4_SSEJSJ_SJ_fSF_SG_NS4_17integral_constantINS4_4UMMA5MajorELSR_0EEESS_NSP_INSQ_7ScaleInELST_0EEESU_EEEEEENS4_6LayoutINS5_IJSB_SB_SB_EEENS5_IJNSA_ILi0EEESZ_SZ_EEEEENS5_IJNS4_10UnderscoreES12_S12_EEEEENS4_23SM90_TMA_LOAD_MULTICASTENS4_14ComposedLayoutINS4_7SwizzleILi1ELi4ELi3EEENS4_18smem_ptr_flag_bitsILi8EEENSX_INS5_IJNSA_ILi8EEESH_EEENS5_IJSH_SB_EEEEEEEvNS4_8identityENS4_13SM90_TMA_LOADES1F_vS1G_EENS_8epilogue10collective18CollectiveEpilogueINS1J_23Sm100TmaWarpSpecializedILi4ELi2ELi32ELb0ELb0EEEJSI_NS5_IJNSX_ISF_SB_EES1O_EEESJ_SK_SJ_SK_NS1J_6fusion15FusionCallbacksIS1N_NS1Q_17LinearCombinationISJ_fSJ_fLNS_15FloatRoundStyleE2EEESI_S1P_JEEENS4_5SM1004TMEM4LOAD26SM100_TMEM_LOAD_16dp32b32xES1H_NS16_INS17_ILi2ELi4ELi3EEES1A_NSX_INS5_IJS1B_SF_EEENS5_IJSF_SB_EEEEEEENS4_39AutoVectorizingCopyWithAssumedAlignmentILi128EEENS4_14SM90_TMA_STOREES24_S26_S26_EEEvvEEEEvNT_6ParamsE)
        .other          _ZN7cutlass13device_kernelINS_4gemm6kernel13GemmUniversalIN4cute5tupleIJiiiiEEENS1_10collective13CollectiveMmaINS1_35MainloopSm100TmaUmmaWarpSpecializedILi4ELi2ELi4ENS5_IJNS4_1CILi1EEENSA_ILi2EEESB_EEEEENS5_IJNSA_ILi64EEENSA_ILi256EEENSA_ILi32EEEEEENS_12float_e5m2_tENS5_IJlSB_lEEESJ_SK_NS4_8TiledMMAINS4_8MMA_AtomIJNS4_10MMA_TraitsINS4_19SM100_MMA_F8F6F4_SSEJSJ_SJ_fSF_SG_NS4_17integral_constantINS4_4UMMA5MajorELSR_0EEESS_NSP_INSQ_7ScaleInELST_0EEESU_EEEEEENS4_6LayoutINS5_IJSB_SB_SB_EEENS5_IJNSA_ILi0EEESZ_SZ_EEEEENS5_IJNS4_10UnderscoreES12_S12_EEEEENS4_23SM90_TMA_LOAD_MULTICASTENS4_14ComposedLayoutINS4_7SwizzleILi1ELi4ELi3EEENS4_18smem_ptr_flag_bitsILi8EEENSX_INS5_IJNSA_ILi8EEESH_EEENS5_IJSH_SB_EEEEEEEvNS4_8identityENS4_13SM90_TMA_LOADES1F_vS1G_EENS_8epilogue10collective18CollectiveEpilogueINS1J_23Sm100TmaWarpSpecializedILi4ELi2ELi32ELb0ELb0EEEJSI_NS5_IJNSX_ISF_SB_EES1O_EEESJ_SK_SJ_SK_NS1J_6fusion15FusionCallbacksIS1N_NS1Q_17LinearCombinationISJ_fSJ_fLNS_15FloatRoundStyleE2EEESI_S1P_JEEENS4_5SM1004TMEM4LOAD26SM100_TMEM_LOAD_16dp32b32xES1H_NS16_INS17_ILi2ELi4ELi3EEES1A_NSX_INS5_IJS1B_SF_EEENS5_IJSF_SB_EEEEEEENS4_39AutoVectorizingCopyWithAssumedAlignmentILi128EEENS4_14SM90_TMA_STOREES24_S26_S26_EEEvvEEEEvNT_6ParamsE,@"STO_CUDA_ENTRY STV_DEFAULT"
_ZN7cutlass13device_kernelINS_4gemm6kernel13GemmUniversalIN4cute5tupleIJiiiiEEENS1_10collective13CollectiveMmaINS1_35MainloopSm100TmaUmmaWarpSpecializedILi4ELi2ELi4ENS5_IJNS4_1CILi1EEENSA_ILi2EEESB_EEEEENS5_IJNSA_ILi64EEENSA_ILi256EEENSA_ILi32EEEEEENS_12float_e5m2_tENS5_IJlSB_lEEESJ_SK_NS4_8TiledMMAINS4_8MMA_AtomIJNS4_10MMA_TraitsINS4_19SM100_MMA_F8F6F4_SSEJSJ_SJ_fSF_SG_NS4_17integral_constantINS4_4UMMA5MajorELSR_0EEESS_NSP_INSQ_7ScaleInELST_0EEESU_EEEEEENS4_6LayoutINS5_IJSB_SB_SB_EEENS5_IJNSA_ILi0EEESZ_SZ_EEEEENS5_IJNS4_10UnderscoreES12_S12_EEEEENS4_23SM90_TMA_LOAD_MULTICASTENS4_14ComposedLayoutINS4_7SwizzleILi1ELi4ELi3EEENS4_18smem_ptr_flag_bitsILi8EEENSX_INS5_IJNSA_ILi8EEESH_EEENS5_IJSH_SB_EEEEEEEvNS4_8identityENS4_13SM90_TMA_LOADES1F_vS1G_EENS_8epilogue10collective18CollectiveEpilogueINS1J_23Sm100TmaWarpSpecializedILi4ELi2ELi32ELb0ELb0EEEJSI_NS5_IJNSX_ISF_SB_EES1O_EEESJ_SK_SJ_SK_NS1J_6fusion15FusionCallbacksIS1N_NS1Q_17LinearCombinationISJ_fSJ_fLNS_15FloatRoundStyleE2EEESI_S1P_JEEENS4_5SM1004TMEM4LOAD26SM100_TMEM_LOAD_16dp32b32xES1H_NS16_INS17_ILi2ELi4ELi3EEES1A_NSX_INS5_IJS1B_SF_EEENS5_IJSF_SB_EEEEEEENS4_39AutoVectorizingCopyWithAssumedAlignmentILi128EEENS4_14SM90_TMA_STOREES24_S26_S26_EEEvvEEEEvNT_6ParamsE:
[----:B------:R-:W1:Y:S01]  /*0000*/  LDC R1, c[0x0][0x37c] ;  /* 0x0000df00ff017b82 */ /* 0x000e620000000800 */
[----:B------:R-:W2:Y:S01]  /*0010*/  S2R R95, SR_TID.X ;  /* 0x00000000005f7919 */ /* 0x000ea20000002100 */
[----:B------:R-:W3:Y:S01]  /*0020*/  LDCU.64 UR8, c[0x0][0x890] ;  /* 0x00011200ff0877ac */ /* 0x000ee20008000a00 */
[----:B------:R-:W-:Y:S02]  /*0030*/  PRMT R85, RZ, 0x7610, R85 ;  /* 0x00007610ff557816 */ /* 0x000fe40000000055 */
[----:B------:R-:W-:Y:S01]  /*0040*/  ELECT P3, URZ, PT ;  /* 0x0000000000ff782f */ /* 0x000fe20003860000 */
[----:B---3--:R-:W-:-:S04]  /*0050*/  UISETP.NE.U32.AND UP0, UPT, UR8, URZ, UPT ;  /* 0x000000ff0800728c */ /* 0x008fc8000bf05070 */
[----:B------:R-:W-:Y:S01]  /*0060*/  UISETP.NE.AND.EX UP0, UPT, UR9, URZ, UPT, UP0 ;  /* 0x000000ff0900728c */ /* 0x000fe2000bf05300 */
[----:B--2---:R-:W-:-:S05]  /*0070*/  SHF.R.U32.HI R86, RZ, 0x5, R95 ;  /* 0x00000005ff567819 */ /* 0x004fca000001165f */
[----:B------:R-:W2:Y:S02]  /*0080*/  SHFL.IDX PT, R0, R86, RZ, 0x1f ;  /* 0x00001fff56007589 */ /* 0x000ea400000e0000 */
[----:B--2---:R-:W-:Y:S01]  /*0090*/  R2UR UR17, R0 ;  /* 0x00000000001172ca */ /* 0x004fe200000e0000 */
[----:B-1----:R-:W-:-:S14]  /*00a0*/  BRA.U UP0, `(.L_x_0) ;  /* 0x0000000100307547 */ /* 0x002fdc000b800000 */
[----:B------:R-:W1:Y:S02]  /*00b0*/  LDCU.64 UR4, c[0x0][0x888] ;  /* 0x00011100ff0477ac */ /* 0x000e640008000a00 */
[----:B-1----:R-:W-:-:S04]  /*00c0*/  UISETP.NE.U32.AND UP0, UPT, UR4, URZ, UPT ;  /* 0x000000ff0400728c */ /* 0x002fc8000bf05070 */
[----:B------:R-:W-:-:S09]  /*00d0*/  UISETP.NE.AND.EX UP0, UPT, UR5, URZ, UPT, UP0 ;  /* 0x000000ff0500728c */ /* 0x000fd2000bf05300 */
[----:B------:R-:W-:Y:S05]  /*00e0*/  BRA.U !UP0, `(.L_x_1) ;  /* 0x0000000108147547 */ /* 0x000fea000b800000 */
[----:B------:R-:W1:Y:S01]  /*00f0*/  LDC.64 R2, c[0x0][0x888] ;  /* 0x00022200ff027b82 */ /* 0x000e620000000a00 */
[----:B------:R-:W1:Y:S02]  /*0100*/  LDCU.64 UR4, c[0x0][0x358] ;  /* 0x00006b00ff0477ac */ /* 0x000e640008000a00 */
[----:B-1----:R1:W5:Y:S01]  /*0110*/  LDG.E R41, desc[UR4][R2.64] ;  /* 0x0000000402297981 */ /* 0x002362000c1e1900 */
[----:B------:R-:W-:Y:S01]  /*0120*/  HFMA2 R85, -RZ, RZ, 0, 5.9604644775390625e-08 ;  /* 0x00000001ff557431 */ /* 0x000fe200000001ff */
[----:B------:R-:W-:Y:S05]  /*0130*/  BRA `(.L_x_0) ;  /* 0x00000000000c7947 */ /* 0x000fea0003800000 */
.L_x_1:
[----:B------:R-:W1:Y:S01]  /*0140*/  LDCU UR4, c[0x0][0x880] ;  /* 0x00011000ff0477ac */ /* 0x000e620008000800 */
[----:B------:R-:W-:Y:S01]  /*0150*/  HFMA2 R85, -RZ, RZ, 0, 5.9604644775390625e-08 ;  /* 0x00000001ff557431 */ /* 0x000fe200000001ff */
[----:B-1----:R-:W-:-:S07]  /*0160*/  MOV R41, UR4 ;  /* 0x0000000400297c02 */ /* 0x002fce0008000f00 */
.L_x_0:
[----:B------:R-:W2:Y:S02]  /*0170*/  LDCU.64 UR4, c[0x0][0x8b0] ;  /* 0x00011600ff0477ac */ /* 0x000ea40008000a00 */
[----:B--2---:R-:W-:-:S04]  /*0180*/  UISETP.NE.U32.AND UP0, UPT, UR4, URZ, UPT ;  /* 0x000000ff0400728c */ /* 0x004fc8000bf05070 */
[----:B------:R-:W-:-:S09]  /*0190*/  UISETP.NE.AND.EX UP0, UPT, UR5, URZ, UPT, UP0 ;  /* 0x000000ff0500728c */ /* 0x000fd2000bf05300 */
[----:B------:R-:W-:Y:S05]  /*01a0*/  BRA.U UP0, `(.L_x_2) ;  /* 0x0000000100287547 */ /* 0x000fea000b800000 */
[----:B------:R-:W2:Y:S02]  /*01b0*/  LDCU.64 UR4, c[0x0][0x8a8] ;  /* 0x00011500ff0477ac */ /* 0x000ea40008000a00 */
[----:B--2---:R-:W-:-:S04]  /*01c0*/  UISETP.NE.U32.AND UP0, UPT, UR4, URZ, UPT ;  /* 0x000000ff0400728c */ /* 0x004fc8000bf05070 */
[----:B------:R-:W-:-:S09]  /*01d0*/  UISETP.NE.AND.EX UP0, UPT, UR5, URZ, UPT, UP0 ;  /* 0x000000ff0500728c */ /* 0x000fd2000bf05300 */
[----:B------:R-:W-:Y:S05]  /*01e0*/  BRA.U !UP0, `(.L_x_3) ;  /* 0x0000000108107547 */ /* 0x000fea000b800000 */
[----:B------:R-:W2:Y:S01]  /*01f0*/  LDC.64 R38, c[0x0][0x8a8] ;  /* 0x00022a00ff267b82 */ /* 0x000ea20000000a00 */
[----:B------:R-:W2:Y:S02]  /*0200*/  LDCU.64 UR4, c[0x0][0x358] ;  /* 0x00006b00ff0477ac */ /* 0x000ea40008000a00 */
[----:B--2---:R2:W5:Y:S01]  /*0210*/  LDG.E R38, desc[UR4][R38.64] ;  /* 0x0000000426267981 */ /* 0x004562000c1e1900 */
[----:B------:R-:W-:Y:S05]  /*0220*/  BRA `(.L_x_2) ;  /* 0x0000000000087947 */ /* 0x000fea0003800000 */
.L_x_3:
[----:B------:R-:W2:Y:S02]  /*0230*/  LDCU UR4, c[0x0][0x8a0] ;  /* 0x00011400ff0477ac */ /* 0x000ea40008000800 */
[----:B--2---:R-:W-:Y:S02]  /*0240*/  MOV R38, UR4 ;  /* 0x0000000400267c02 */ /* 0x004fe40008000f00 */
.L_x_2:
[----:B------:R-:W-:Y:S01]  /*0250*/  IMAD.U32 R0, RZ, RZ, UR17 ;  /* 0x00000011ff007e24 */ /* 0x000fe2000f8e00ff */
[----:B------:R-:W-:Y:S04]  /*0260*/  BSSY.RECONVERGENT B0, `(.L_x_4) ;  /* 0x000000c000007945 */ /* 0x000fe80003800200 */
[C---:B------:R-:W-:Y:S02]  /*0270*/  ISETP.NE.OR P1, PT, R0.reuse, 0x1, !P3 ;  /* 0x000000010000780c */ /* 0x040fe40005f25670 */
[----:B------:R-:W-:-:S11]  /*0280*/  ISETP.NE.OR P0, PT, R0, 0x3, !P3 ;  /* 0x000000030000780c */ /* 0x000fd60005f05670 */
[----:B------:R-:W-:Y:S05]  /*0290*/  @P1 BRA `(.L_x_5) ;  /* 0x0000000000201947 */ /* 0x000fea0003800000 */
[----:B------:R-:W3:Y:S02]  /*02a0*/  LDCU.64 UR4, c[0x0][0x348] ;  /* 0x00006900ff0477ac */ /* 0x000ee40008000a00 */
[----:B---3--:R-:W-:Y:S02]  /*02b0*/  UIADD3 UR6, UP1, UPT, UR4, 0x80, URZ ;  /* 0x0000008004067890 */ /* 0x008fe4000ff3e0ff */
[----:B------:R-:W-:Y:S02]  /*02c0*/  UIADD3 UR4, UP0, UPT, UR4, 0x180, URZ ;  /* 0x0000018004047890 */ /* 0x000fe4000ff1e0ff */
[----:B------:R-:W-:Y:S02]  /*02d0*/  UIADD3.X UR7, UPT, UPT, URZ, UR5, URZ, UP1, !UPT ;  /* 0x00000005ff077290 */ /* 0x000fe40008ffe4ff */
[----:B------:R-:W-:-:S07]  /*02e0*/  UIADD3.X UR5, UPT, UPT, URZ, UR5, URZ, UP0, !UPT ;  /* 0x00000005ff057290 */ /* 0x000fce00087fe4ff */
[----:B------:R3:W-:Y:S02]  /*02f0*/  UTMACCTL.PF [UR6] ;  /* 0x00000000060079b9 */ /* 0x0007e40008040000 */
[----:B------:R3:W-:Y:S02]  /*0300*/  UTMACCTL.PF [UR4] ;  /* 0x00000000040079b9 */ /* 0x0007e40008040000 */
[----:B---3--:R-:W-:Y:S01]  /*0310*/  NOP ;  /* 0x0000000000007918 */ /* 0x008fe20000000000 */
.L_x_5:
[----:B------:R-:W-:Y:S05]  /*0320*/  BSYNC.RECONVERGENT B0 ;  /* 0x0000000000007941 */ /* 0x000fea0003800200 */
.L_x_4:
[----:B------:R-:W-:Y:S04]  /*0330*/  BSSY.RECONVERGENT B0, `(.L_x_6) ;  /* 0x000000a000007945 */ /* 0x000fe80003800200 */
        /* <DEDUP_REMOVED lines=9> */
.L_x_7:
[----:B------:R-:W-:Y:S05]  /*03d0*/  BSYNC.RECONVERGENT B0 ;  /* 0x0000000000007941 */ /* 0x000fea0003800200 */
.L_x_6:
[----:B------:R-:W3:Y:S01]  /*03e0*/  LDCU.64 UR4, c[0x0][0x888] ;  /* 0x00011100ff0477ac */ /* 0x000ee20008000a00 */
[----:B------:R-:W-:Y:S02]  /*03f0*/  UISETP.EQ.U32.AND UP1, UPT, UR8, URZ, UPT ;  /* 0x000000ff0800728c */ /* 0x000fe4000bf22070 */
[----:B------:R-:W-:Y:S02]  /*0400*/  UPLOP3.LUT UP3, UPT, UPT, UPT, UPT, 0x80, 0x8 ;  /* 0x000000000008789c */ /* 0x000fe40003f6f070 */
[----:B---3--:R-:W-:-:S04]  /*0410*/  UISETP.NE.U32.AND UP0, UPT, UR4, URZ, UPT ;  /* 0x000000ff0400728c */ /* 0x008fc8000bf05070 */
[----:B------:R-:W-:-:S04]  /*0420*/  UISETP.NE.AND.EX UP0, UPT, UR5, URZ, UPT, UP0 ;  /* 0x000000ff0500728c */ /* 0x000fc8000bf05300 */
[----:B------:R-:W-:-:S04]  /*0430*/  UISETP.EQ.OR.EX UP2, UPT, UR9, URZ, !UP0, UP1 ;  /* 0x000000ff0900728c */ /* 0x000fc8000c742710 */
[----:B------:R-:W-:-:S06]  /*0440*/  UP2UR UR4, UPR, URZ, 0x4 ;  /* 0x00000004ff047883 */ /* 0x000fcc0008000000 */
[----:B------:R-:W-:Y:S01]  /*0450*/  MOV R88, UR4 ;  /* 0x0000000400587c02 */ /* 0x000fe20008000f00 */
[----:B------:R-:W-:Y:S06]  /*0460*/  BRA.U !UP2, `(.L_x_8) ;  /* 0x000000010a207547 */ /* 0x000fec000b800000 */
[----:B------:R-:W-:Y:S01]  /*0470*/  UISETP.NE.U32.AND UP1, UPT, UR8, URZ, UPT ;  /* 0x000000ff0800728c */ /* 0x000fe2000bf25070 */
[----:B-----5:R-:W-:Y:S01]  /*0480*/  FSETP.NEU.AND P0, PT, R41, RZ, PT ;  /* 0x000000ff2900720b */ /* 0x020fe20003f0d000 */
[----:B------:R-:W-:Y:S02]  /*0490*/  USEL UR4, URZ, 0xffffffff, UP0 ;  /* 0xffffffffff047887 */ /* 0x000fe40008000000 */
[----:B------:R-:W-:-:S10]  /*04a0*/  UISETP.NE.AND.EX UP1, UPT, UR9, URZ, UPT, UP1 ;  /* 0x000000ff0900728c */ /* 0x000fd4000bf25310 */
[----:B------:R-:W-:Y:S01]  /*04b0*/  VOTEU.ANY UP0, P0 ;  /* 0x0000000000ff7886 */ /* 0x000fe20000000100 */
[----:B------:R-:W-:-:S04]  /*04c0*/  @!UP1 USEL UR4, URZ, 0xffffffff, UP0 ;  /* 0xffffffffff049887 */ /* 0x000fc80008000000 */
[----:B------:R-:W-:-:S04]  /*04d0*/  ULOP3.LUT UR4, UR4, 0x1, URZ, 0xc0, !UPT ;  /* 0x0000000104047892 */ /* 0x000fc8000f8ec0ff */
[----:B------:R-:W-:-:S11]  /*04e0*/  UISETP.NE.U32.AND UP3, UPT, UR4, 0x1, UPT ;  /* 0x000000010400788c */ /* 0x000fd6000bf65070 */
.L_x_8:
[----:B-1----:R-:W1:Y:S01]  /*04f0*/  SHFL.IDX PT, R2, R86, RZ, 0x1f ;  /* 0x00001fff56027589 */ /* 0x002e6200000e0000 */
[----:B------:R-:W-:-:S04]  /*0500*/  UISETP.NE.AND UP0, UPT, UR17, 0x2, UPT ;  /* 0x000000021100788c */ /* 0x000fc8000bf05270 */
[----:B------:R-:W-:Y:S01]  /*0510*/  USEL UR48, URZ, 0x1, UP0 ;  /* 0x00000001ff307887 */ /* 0x000fe20008000000 */
[----:B-1----:R-:W-:-:S13]  /*0520*/  ISETP.NE.AND P0, PT, R2, RZ, PT ;  /* 0x000000ff0200720c */ /* 0x002fda0003f05270 */
[----:B------:R-:W-:Y:S05]  /*0530*/  @P0 BRA `(.L_x_9) ;  /* 0x0000000000580947 */ /* 0x000fea0003800000 */
[----:B------:R-:W1:Y:S01]  /*0540*/  S2UR UR4, SR_CgaCtaId ;  /* 0x00000000000479c3 */ /* 0x000e620000008800 */
[----:B------:R-:W-:Y:S01]  /*0550*/  UMOV UR5, 0x400 ;  /* 0x0000040000057882 */ /* 0x000fe20000000000 */
[----:B------:R-:W-:Y:S01]  /*0560*/  UMOV UR8, 0x1 ;  /* 0x0000000100087882 */ /* 0x000fe20000000000 */
[----:B------:R-:W-:Y:S01]  /*0570*/  UMOV UR6, 0x2 ;  /* 0x0000000200067882 */ /* 0x000fe20000000000 */
[----:B------:R-:W-:-:S04]  /*0580*/  UIADD3 UR8, UPT, UPT, -UR8, 0x100000, URZ ;  /* 0x0010000008087890 */ /* 0x000fc8000fffe1ff */
[----:B------:R-:W-:Y:S02]  /*0590*/  USHF.L.U32 UR9, UR8, 0xb, URZ ;  /* 0x0000000b08097899 */ /* 0x000fe400080006ff */
[----:B------:R-:W-:Y:S02]  /*05a0*/  USHF.L.U32 UR8, UR8, 0x1, URZ ;  /* 0x0000000108087899 */ /* 0x000fe400080006ff */
[----:B------:R-:W-:-:S04]  /*05b0*/  UIADD3 UR6, UPT, UPT, -UR6, 0x100000, URZ ;  /* 0x0010000006067890 */ /* 0x000fc8000fffe1ff */
[----:B------:R-:W-:Y:S02]  /*05c0*/  USHF.L.U32 UR7, UR6, 0xb, URZ ;  /* 0x0000000b06077899 */ /* 0x000fe400080006ff */
[----:B------:R-:W-:Y:S01]  /*05d0*/  USHF.L.U32 UR6, UR6, 0x1, URZ ;  /* 0x0000000106067899 */ /* 0x000fe200080006ff */
[----:B------:R-:W-:Y:S01]  /*05e0*/  ELECT P0, URZ, PT ;  /* 0x0000000000ff782f */ /* 0x000fe20003800000 */
[----:B-1----:R-:W-:Y:S01]  /*05f0*/  ULEA UR4, UR4, UR5, 0x18 ;  /* 0x0000000504047291 */ /* 0x002fe2000f8ec0ff */
[----:B------:R-:W1:Y:S11]  /*0600*/  FENCE.VIEW.ASYNC.S ;  /* 0x00000000000073c6 */ /* 0x000e760000000000 */
[----:B-1----:R1:W3:Y:S01]  /*0610*/  SYNCS.EXCH.64 URZ, [UR4], UR8 ;  /* 0x0000000804ff75b2 */ /* 0x0022e20008000100 */
[----:B------:R1:W4:Y:S01]  /*0620*/  SYNCS.EXCH.64 URZ, [UR4+0x20], UR6 ;  /* 0x0000200604ff75b2 */ /* 0x0003220008000100 */
[----:B------:R1:W1:Y:S01]  /*0630*/  SYNCS.EXCH.64 URZ, [UR4+0x8], UR8 ;  /* 0x0000080804ff75b2 */ /* 0x0002620008000100 */
[----:B------:R1:W1:Y:S01]  /*0640*/  SYNCS.EXCH.64 URZ, [UR4+0x28], UR6 ;  /* 0x0000280604ff75b2 */ /* 0x0002620008000100 */
[----:B------:R1:W1:Y:S01]  /*0650*/  SYNCS.EXCH.64 URZ, [UR4+0x10], UR8 ;  /* 0x0000100804ff75b2 */ /* 0x0002620008000100 */
[----:B------:R1:W1:Y:S01]  /*0660*/  SYNCS.EXCH.64 URZ, [UR4+0x30], UR6 ;  /* 0x0000300604ff75b2 */ /* 0x0002620008000100 */
[----:B------:R1:W1:Y:S01]  /*0670*/  SYNCS.EXCH.64 URZ, [UR4+0x18], UR8 ;  /* 0x0000180804ff75b2 */ /* 0x0002620008000100 */
[----:B------:R1:W1:Y:S01]  /*0680*/  SYNCS.EXCH.64 URZ, [UR4+0x38], UR6 ;  /* 0x0000380604ff75b2 */ /* 0x0002620008000100 */
[----:B------:R-:W-:Y:S01]  /*0690*/  NOP ;  /* 0x0000000000007918 */ /* 0x000fe20000000000 */
.L_x_9:
[----:B------:R-:W2:Y:S01]  /*06a0*/  SHFL.IDX PT, R2, R86, RZ, 0x1f ;  /* 0x00001fff56027589 */ /* 0x000ea200000e0000 */
[----:B------:R-:W-:Y:S01]  /*06b0*/  NOP ;  /* 0x0000000000007918 */ /* 0x000fe20000000000 */
[----:B--2---:R-:W-:-:S13]  /*06c0*/  ISETP.NE.AND P0, PT, R2, 0x1, PT ;  /* 0x000000010200780c */ /* 0x004fda0003f05270 */
[----:B------:R-:W-:Y:S05]  /*06d0*/  @P0 BRA `(.L_x_10) ;  /* 0x0000000000580947 */ /* 0x000fea0003800000 */
[----:B-1----:R-:W1:Y:S01]  /*06e0*/  S2UR UR4, SR_CgaCtaId ;  /* 0x00000000000479c3 */ /* 0x002e620000008800 */
        /* <DEDUP_REMOVED lines=12> */
[----:B-1----:R2:W1:Y:S01]  /*07b0*/  SYNCS.EXCH.64 URZ, [UR4+0x40], UR8 ;  /* 0x0000400804ff75b2 */ /* 0x0024620008000100 */
[----:B------:R2:W1:Y:S01]  /*07c0*/  SYNCS.EXCH.64 URZ, [UR4+0x60], UR6 ;  /* 0x0000600604ff75b2 */ /* 0x0004620008000100 */
[----:B------:R2:W1:Y:S01]  /*07d0*/  SYNCS.EXCH.64 URZ, [UR4+0x48], UR8 ;  /* 0x0000480804ff75b2 */ /* 0x0004620008000100 */
[----:B------:R2:W1:Y:S01]  /*07e0*/  SYNCS.EXCH.64 URZ, [UR4+0x68], UR6 ;  /* 0x0000680604ff75b2 */ /* 0x0004620008000100 */
[----:B------:R2:W1:Y:S01]  /*07f0*/  SYNCS.EXCH.64 URZ, [UR4+0x50], UR8 ;  /* 0x0000500804ff75b2 */ /* 0x0004620008000100 */
[----:B------:R2:W1:Y:S01]  /*0800*/  SYNCS.EXCH.64 URZ, [UR4+0x70], UR6 ;  /* 0x0000700604ff75b2 */ /* 0x0004620008000100 */
[----:B------:R2:W1:Y:S01]  /*0810*/  SYNCS.EXCH.64 URZ, [UR4+0x58], UR8 ;  /* 0x0000580804ff75b2 */ /* 0x0004620008000100 */
[----:B------:R2:W1:Y:S02]  /*0820*/  SYNCS.EXCH.64 URZ, [UR4+0x78], UR6 ;  /* 0x0000780604ff75b2 */ /* 0x0004640008000100 */
[----:B--2---:R-:W-:Y:S01]  /*0830*/  NOP ;  /* 0x0000000000007918 */ /* 0x004fe20000000000 */
.L_x_10:
[----:B------:R-:W2:Y:S01]  /*0840*/  SHFL.IDX PT, R2, R86, RZ, 0x1f ;  /* 0x00001fff56027589 */ /* 0x000ea200000e0000 */
[----:B------:R-:W-:Y:S01]  /*0850*/  NOP ;  /* 0x0000000000007918 */ /* 0x000fe20000000000 */
[----:B--2---:R-:W-:-:S13]  /*0860*/  ISETP.NE.AND P0, PT, R2, 0x3, PT ;  /* 0x000000030200780c */ /* 0x004fda0003f05270 */
[----:B------:R-:W-:Y:S05]  /*0870*/  @P0 BRA `(.L_x_11) ;  /* 0x0000000000300947 */ /* 0x000fea0003800000 */
[----:B-1----:R-:W1:Y:S01]  /*0880*/  S2UR UR6, SR_CgaCtaId ;  /* 0x00000000000679c3 */ /* 0x002e620000008800 */
[----:B------:R-:W-:Y:S01]  /*0890*/  UMOV UR4, 0x400 ;  /* 0x0000040000047882 */ /* 0x000fe20000000000 */
[----:B------:R-:W-:Y:S01]  /*08a0*/  UMOV UR5, 0x20 ;  /* 0x0000002000057882 */ /* 0x000fe20000000000 */
[----:B------:R-:W-:Y:S01]  /*08b0*/  ELECT P0, URZ, PT ;  /* 0x0000000000ff782f */ /* 0x000fe20003800000 */
[----:B-1----:R-:W-:Y:S02]  /*08c0*/  ULEA UR6, UR6, UR4, 0x18 ;  /* 0x0000000406067291 */ /* 0x002fe4000f8ec0ff */
[----:B------:R-:W-:-:S04]  /*08d0*/  UIADD3 UR4, UPT, UPT, -UR5, 0x100000, URZ ;  /* 0x0010000005047890 */ /* 0x000fc8000fffe1ff */
[----:B------:R-:W-:Y:S02]  /*08e0*/  USHF.L.U32 UR5, UR4, 0xb, URZ ;  /* 0x0000000b04057899 */ /* 0x000fe400080006ff */
[----:B------:R-:W-:Y:S01]  /*08f0*/  USHF.L.U32 UR4, UR4, 0x1, URZ ;  /* 0x0000000104047899 */ /* 0x000fe200080006ff */
[----:B------:R-:W1:Y:S11]  /*0900*/  FENCE.VIEW.ASYNC.S ;  /* 0x00000000000073c6 */ /* 0x000e760000000000 */
[----:B-1----:R2:W1:Y:S01]  /*0910*/  SYNCS.EXCH.64 URZ, [UR6+0x80], UR4 ;  /* 0x0000800406ff75b2 */ /* 0x0024620008000100 */
[----:B------:R2:W1:Y:S02]  /*0920*/  SYNCS.EXCH.64 URZ, [UR6+0x88], UR4 ;  /* 0x0000880406ff75b2 */ /* 0x0004640008000100 */
[----:B--2---:R-:W-:Y:S01]  /*0930*/  NOP ;  /* 0x0000000000007918 */ /* 0x004fe20000000000 */
.L_x_11:
[----:B------:R-:W2:Y:S01]  /*0940*/  SHFL.IDX PT, R2, R86, RZ, 0x1f ;  /* 0x00001fff56027589 */ /* 0x000ea200000e0000 */
[----:B------:R-:W-:Y:S01]  /*0950*/  NOP ;  /* 0x0000000000007918 */ /* 0x000fe20000000000 */
[----:B--2---:R-:W-:-:S13]  /*0960*/  ISETP.NE.AND P0, PT, R2, 0x4, PT ;  /* 0x000000040200780c */ /* 0x004fda0003f05270 */
[----:B------:R-:W-:Y:S05]  /*0970*/  @P0 BRA `(.L_x_12) ;  /* 0x00000000004c0947 */ /* 0x000fea0003800000 */
[----:B-1----:R-:W1:Y:S01]  /*0980*/  S2UR UR6, SR_CgaCtaId ;  /* 0x00000000000679c3 */ /* 0x002e620000008800 */
[----:B------:R-:W-:Y:S01]  /*0990*/  UMOV UR4, 0x1e0 ;  /* 0x000001e000047882 */ /* 0x000fe20000000000 */
[----:B------:R-:W-:Y:S01]  /*09a0*/  UMOV UR5, 0x400 ;  /* 0x0000040000057882 */ /* 0x000fe20000000000 */
[----:B------:R-:W-:Y:S01]  /*09b0*/  USEL UR4, UR4, 0x1a0, UP3 ;  /* 0x000001a004047887 */ /* 0x000fe20009800000 */
[----:B------:R-:W-:Y:S01]  /*09c0*/  UMOV UR8, 0x1 ;  /* 0x0000000100087882 */ /* 0x000fe20000000000 */
[----:B------:R-:W-:Y:S01]  /*09d0*/  ELECT P0, URZ, PT ;  /* 0x0000000000ff782f */ /* 0x000fe20003800000 */
[----:B------:R-:W-:-:S04]  /*09e0*/  UIADD3 UR8, UPT, UPT, -UR8, 0x100000, URZ ;  /* 0x0010000008087890 */ /* 0x000fc8000fffe1ff */
[----:B------:R-:W-:Y:S02]  /*09f0*/  USHF.L.U32 UR9, UR8, 0xb, URZ ;  /* 0x0000000b08097899 */ /* 0x000fe400080006ff */
[----:B------:R-:W-:Y:S02]  /*0a00*/  USHF.L.U32 UR8, UR8, 0x1, URZ ;  /* 0x0000000108087899 */ /* 0x000fe400080006ff */
[----:B-1----:R-:W-:Y:S02]  /*0a10*/  ULEA UR6, UR6, UR5, 0x18 ;  /* 0x0000000506067291 */ /* 0x002fe4000f8ec0ff */
[----:B------:R-:W-:-:S04]  /*0a20*/  UIADD3 UR4, UPT, UPT, -UR4, 0x100000, URZ ;  /* 0x0010000004047890 */ /* 0x000fc8000fffe1ff */
[----:B------:R-:W-:Y:S02]  /*0a30*/  USHF.L.U32 UR5, UR4, 0xb, URZ ;  /* 0x0000000b04057899 */ /* 0x000fe400080006ff */
[----:B------:R-:W-:Y:S01]  /*0a40*/  USHF.L.U32 UR4, UR4, 0x1, URZ ;  /* 0x0000000104047899 */ /* 0x000fe200080006ff */
[----:B------:R-:W1:Y:S03]  /*0a50*/  FENCE.VIEW.ASYNC.S ;  /* 0x00000000000073c6 */ /* 0x000e660000000000 */
[----:B-1----:R2:W1:Y:S08]  /*0a60*/  SYNCS.EXCH.64 URZ, [UR6+0x90], UR8 ;  /* 0x0000900806ff75b2 */ /* 0x0024700008000100 */
[----:B------:R2:W1:Y:S01]  /*0a70*/  SYNCS.EXCH.64 URZ, [UR6+0xa0], UR4 ;  /* 0x0000a00406ff75b2 */ /* 0x0004620008000100 */
[----:B------:R2:W1:Y:S01]  /*0a80*/  SYNCS.EXCH.64 URZ, [UR6+0x98], UR8 ;  /* 0x0000980806ff75b2 */ /* 0x0004620008000100 */
[----:B------:R2:W1:Y:S02]  /*0a90*/  SYNCS.EXCH.64 URZ, [UR6+0xa8], UR4 ;  /* 0x0000a80406ff75b2 */ /* 0x0004640008000100 */
[----:B--2---:R-:W-:Y:S01]  /*0aa0*/  NOP ;  /* 0x0000000000007918 */ /* 0x004fe20000000000 */
.L_x_12:
        /* <DEDUP_REMOVED lines=26> */
.L_x_13:
[----:B------:R-:W2:Y:S01]  /*0c50*/  SHFL.IDX PT, R2, R86, RZ, 0x1f ;  /* 0x00001fff56027589 */ /* 0x000ea200000e0000 */
[----:B------:R-:W-:Y:S01]  /*0c60*/  NOP ;  /* 0x0000000000007918 */ /* 0x000fe20000000000 */
[----:B--2---:R-:W-:-:S13]  /*0c70*/  ISETP.NE.AND P0, PT, R2, 0x3, PT ;  /* 0x000000030200780c */ /* 0x004fda0003f05270 */
[----:B------:R-:W-:Y:S05]  /*0c80*/  @P0 BRA `(.L_x_14) ;  /* 0x0000000000380947 */ /* 0x000fea0003800000 */
[----:B------:R-:W2:Y:S01]  /*0c90*/  S2UR UR5, SR_CgaCtaId ;  /* 0x00000000000579c3 */ /* 0x000ea20000008800 */
[----:B-1----:R-:W-:Y:S01]  /*0ca0*/  UMOV UR4, 0x400 ;  /* 0x0000040000047882 */ /* 0x002fe20000000000 */
[----:B------:R-:W-:Y:S01]  /*0cb0*/  UMOV UR6, 0x20 ;  /* 0x0000002000067882 */ /* 0x000fe20000000000 */
[----:B------:R-:W-:Y:S01]  /*0cc0*/  ELECT P0, URZ, PT ;  /* 0x0000000000ff782f */ /* 0x000fe20003800000 */
[----:B------:R-:W-:-:S04]  /*0cd0*/  UIADD3 UR6, UPT, UPT, -UR6, 0x100000, URZ ;  /* 0x0010000006067890 */ /* 0x000fc8000fffe1ff */
[----:B------:R-:W-:Y:S02]  /*0ce0*/  USHF.L.U32 UR7, UR6, 0xb, URZ ;  /* 0x0000000b06077899 */ /* 0x000fe400080006ff */
[----:B------:R-:W-:Y:S02]  /*0cf0*/  USHF.L.U32 UR6, UR6, 0x1, URZ ;  /* 0x0000000106067899 */ /* 0x000fe400080006ff */
[----:B--2---:R-:W-:Y:S01]  /*0d00*/  ULEA UR4, UR5, UR4, 0x18 ;  /* 0x0000000405047291 */ /* 0x004fe2000f8ec0ff */
[----:B------:R-:W1:Y:S11]  /*0d10*/  FENCE.VIEW.ASYNC.S ;  /* 0x00000000000073c6 */ /* 0x000e760000000000 */
[----:B-1----:R2:W1:Y:S01]  /*0d20*/  SYNCS.EXCH.64 URZ, [UR4+0xf0], UR6 ;  /* 0x0000f00604ff75b2 */ /* 0x0024620008000100 */
[----:B------:R2:W1:Y:S01]  /*0d30*/  SYNCS.EXCH.64 URZ, [UR4+0x100], UR6 ;  /* 0x0001000604ff75b2 */ /* 0x0004620008000100 */
[----:B------:R2:W1:Y:S01]  /*0d40*/  SYNCS.EXCH.64 URZ, [UR4+0xf8], UR6 ;  /* 0x0000f80604ff75b2 */ /* 0x0004620008000100 */
[----:B------:R2:W1:Y:S02]  /*0d50*/  SYNCS.EXCH.64 URZ, [UR4+0x108], UR6 ;  /* 0x0001080604ff75b2 */ /* 0x0004640008000100 */
[----:B--2---:R-:W-:Y:S01]  /*0d60*/  NOP ;  /* 0x0000000000007918 */ /* 0x004fe20000000000 */
.L_x_14:
[----:B-1----:R-:W1:Y:S01]  /*0d70*/  LDCU UR4, c[0x0][0x36c] ;  /* 0x00006d80ff0477ac */ /* 0x002e620008000800 */
[----:B------:R-:W-:Y:S01]  /*0d80*/  ISETP.NE.OR P3, PT, R0, 0x2, !P3 ;  /* 0x000000020000780c */ /* 0x000fe20005f65670 */
[----:B------:R-:W-:Y:S01]  /*0d90*/  NOP ;  /* 0x0000000000007918 */ /* 0x000fe20000000000 */
[----:B------:R-:W-:Y:S01]  /*0da0*/  LOP3.LUT R0, R95, 0x1f, RZ, 0xc0, !PT ;  /* 0x0000001f5f007812 */ /* 0x000fe200078ec0ff */
[----:B------:R-:W-:Y:S02]  /*0db0*/  UISETP.NE.AND UP4, UPT, UR17, URZ, UPT ;  /* 0x000000ff1100728c */ /* 0x000fe4000bf85270 */
[----:B-1----:R-:W-:-:S09]  /*0dc0*/  UISETP.EQ.U32.AND UP5, UPT, UR4, 0x1, UPT ;  /* 0x000000010400788c */ /* 0x002fd2000bfa2070 */
[----:B------:R-:W-:Y:S05]  /*0dd0*/  BRA.U !UP5, `(.L_x_15) ;  /* 0x000000010d087547 */ /* 0x000fea000b800000 */
[----:B---34-:R-:W-:Y:S01]  /*0de0*/  UCGABAR_ARV ;  /* 0x00000000000079c7 */ /* 0x018fe20008000000 */
[----:B------:R-:W-:Y:S05]  /*0df0*/  BRA `(.L_x_16) ;  /* 0x0000000000047947 */ /* 0x000fea0003800000 */
.L_x_15:
[----:B---34-:R-:W-:Y:S01]  /*0e00*/  NOP ;  /* 0x0000000000007918 */ /* 0x018fe20000000000 */
.L_x_16:
[----:B------:R-:W1:Y:S01]  /*0e10*/  S2UR UR7, SR_CTAID.X ;  /* 0x00000000000779c3 */ /* 0x000e620000002500 */
[----:B------:R-:W-:-:S05]  /*0e20*/  CS2R.32 R87, SR_CgaSize ;  /* 0x0000000000577805 */ /* 0x000fca0000008a00 */
[----:B------:R-:W-:-:S05]  /*0e30*/  IMAD R87, R87, -0xa0, RZ ;  /* 0xffffff6057577824 */ /* 0x000fca00078e02ff */
[----:B------:R-:W-:-:S14]  /*0e40*/  R2UR UR5, R87 ;  /* 0x00000000570572ca */ /* 0x000fdc00000e0000 */
[----:B------:R-:W2:Y:S01]  /*0e50*/  LDCU UR5, c[0x0][UR5+0x2b0] ;  /* 0x00005600050577ac */ /* 0x000ea20008000800 */
[----:B------:R-:W-:-:S05]  /*0e60*/  CS2R.32 R87, SR_CgaSize ;  /* 0x0000000000577805 */ /* 0x000fca0000008a00 */
[----:B------:R-:W-:-:S05]  /*0e70*/  IMAD R87, R87, -0xa0, RZ ;  /* 0xffffff6057577824 */ /* 0x000fca00078e02ff */
[----:B------:R-:W-:-:S14]  /*0e80*/  R2UR UR4, R87 ;  /* 0x00000000570472ca */ /* 0x000fdc00000e0000 */
[----:B------:R-:W3:Y:S01]  /*0e90*/  LDCU UR4, c[0x0][UR4+0x2b4] ;  /* 0x00005680040477ac */ /* 0x000ee20008000800 */
[----:B------:R-:W4:Y:S01]  /*0ea0*/  S2UR UR8, SR_CTAID.Y ;  /* 0x00000000000879c3 */ /* 0x000f220000002600 */
[----:B------:R-:W-:-:S05]  /*0eb0*/  CS2R.32 R87, SR_CgaSize ;  /* 0x0000000000577805 */ /* 0x000fca0000008a00 */
[----:B------:R-:W-:-:S05]  /*0ec0*/  IMAD R87, R87, -0xa0, RZ ;  /* 0xffffff6057577824 */ /* 0x000fca00078e02ff */
[----:B------:R-:W-:-:S14]  /*0ed0*/  R2UR UR9, R87 ;  /* 0x00000000570972ca */ /* 0x000fdc00000e0000 */
[----:B------:R-:W3:Y:S01]  /*0ee0*/  LDCU UR9, c[0x0][UR9+0x2a0] ;  /* 0x00005400090977ac */ /* 0x000ee20008000800 */
[----:B------:R-:W4:Y:S01]  /*0ef0*/  LDCU UR21, c[0x0][0xb24] ;  /* 0x00016480ff1577ac */ /* 0x000f220008000800 */
[----:B------:R-:W3:Y:S01]  /*0f00*/  S2UR UR10, SR_CgaCtaId ;  /* 0x00000000000a79c3 */ /* 0x000ee20000008800 */
[----:B------:R-:W-:-:S05]  /*0f10*/  CS2R.32 R87, SR_CgaSize ;  /* 0x0000000000577805 */ /* 0x000fca0000008a00 */
[----:B------:R-:W-:-:S05]  /*0f20*/  IMAD R87, R87, -0xa0, RZ ;  /* 0xffffff6057577824 */ /* 0x000fca00078e02ff */
[----:B------:R-:W-:-:S14]  /*0f30*/  R2UR UR59, R87 ;  /* 0x00000000573b72ca */ /* 0x000fdc00000e0000 */
[----:B------:R-:W3:Y:S01]  /*0f40*/  LDCU UR59, c[0x0][UR59+0x2a4] ;  /* 0x000054803b3b77ac */ /* 0x000ee20008000800 */
[----:B------:R-:W3:Y:S01]  /*0f50*/  LDCU UR42, c[0x0][0xb24] ;  /* 0x00016480ff2a77ac */ /* 0x000ee20008000800 */
[----:B-1----:R-:W-:Y:S01]  /*0f60*/  I2FP.F32.U32 R3, UR7 ;  /* 0x0000000700037c45 */ /* 0x002fe20008201000 */
[----:B------:R-:W1:Y:S01]  /*0f70*/  S2UR UR36, SR_CTAID.Z ;  /* 0x00000000002479c3 */ /* 0x000e620000002700 */
[----:B------:R-:W1:Y:S03]  /*0f80*/  LDCU UR27, c[0x0][0xb30] ;  /* 0x00016600ff1b77ac */ /* 0x000e660008000800 */
[----:B--2---:R-:W-:Y:S01]  /*0f90*/  FMUL R3, R3, UR5 ;  /* 0x0000000503037c20 */ /* 0x004fe20008400000 */
[----:B------:R-:W-:Y:S01]  /*0fa0*/  UMOV UR16, UR7 ;  /* 0x0000000700107c82 */ /* 0x000fe20008000000 */
[----:B----4-:R-:W-:Y:S01]  /*0fb0*/  UISETP.GE.AND UP2, UPT, UR21, 0x1, UPT ;  /* 0x000000011500788c */ /* 0x010fe2000bf46270 */
[----:B------:R-:W-:Y:S01]  /*0fc0*/  I2FP.F32.U32 R2, UR8 ;  /* 0x0000000800027c45 */ /* 0x000fe20008201000 */
[----:B------:R-:W-:-:S02]  /*0fd0*/  UMOV UR20, UR8 ;  /* 0x0000000800147c82 */ /* 0x000fc40008000000 */
[----:B------:R-:W2:Y:S02]  /*0fe0*/  F2I.U32.TRUNC.NTZ R3, R3 ;  /* 0x0000000300037305 */ /* 0x000ea4000020f000 */
[----:B---3--:R-:W-:Y:S01]  /*0ff0*/  FMUL R2, R2, UR4 ;  /* 0x0000000402027c20 */ /* 0x008fe20008400000 */
[----:B------:R-:W-:-:S05]  /*1000*/  USHF.L.U32 UR28, UR10, 0xa, URZ ;  /* 0x0000000a0a1c7899 */ /* 0x000fca00080006ff */
[----:B------:R-:W3:Y:S01]  /*1010*/  F2I.U32.TRUNC.NTZ R2, R2 ;  /* 0x0000000200027305 */ /* 0x000ee2000020f000 */
[----:B--2---:R-:W-:Y:S02]  /*1020*/  R2UR UR4, R3 ;  /* 0x00000000030472ca */ /* 0x004fe400000e0000 */
[----:B---3--:R-:W-:Y:S02]  /*1030*/  R2UR UR6, R2 ;  /* 0x00000000020672ca */ /* 0x008fe400000e0000 */
[----:B------:R-:W-:-:S09]  /*1040*/  PRMT R2, RZ, 0x7610, R2 ;  /* 0x00007610ff027816 */ /* 0x000fd20000000002 */
[----:B------:R-:W-:-:S04]  /*1050*/  UIADD3 UR5, UPT, UPT, -UR4, URZ, URZ ;  /* 0x000000ff04057290 */ /* 0x000fc8000fffe1ff */
[----:B------:R-:W-:Y:S02]  /*1060*/  UIMAD UR5, UR9, UR5, UR7 ;  /* 0x00000005090572a4 */ /* 0x000fe4000f8e0207 */
[----:B------:R-:W-:-:S04]  /*1070*/  UIADD3 UR4, UPT, UPT, -UR6, URZ, URZ ;  /* 0x000000ff06047290 */ /* 0x000fc8000fffe1ff */
[----:B------:R-:W-:Y:S01]  /*1080*/  IMAD.U32 R87, RZ, RZ, UR5 ;  /* 0x00000005ff577e24 */ /* 0x000fe2000f8e00ff */
[----:B------:R-:W-:Y:S01]  /*1090*/  UIMAD UR59, UR59, UR4, UR8 ;  /* 0x000000043b3b72a4 */ /* 0x000fe2000f8e0208 */
[----:B-1----:R-:W-:Y:S11]  /*10a0*/  BRA.U UP4, `(.L_x_17) ;  /* 0x0000000104287547 */ /* 0x002ff6000b800000 */
[----:B------:R-:W-:Y:S01]  /*10b0*/  R2UR UR4, R87 ;  /* 0x00000000570472ca */ /* 0x000fe200000e0000 */
[----:B------:R-:W-:Y:S02]  /*10c0*/  UISETP.NE.AND UP0, UPT, UR59, URZ, UPT ;  /* 0x000000ff3b00728c */ /* 0x000fe4000bf05270 */
[----:B------:R-:W-:-:S10]  /*10d0*/  UISETP.NE.AND UP1, UPT, UR59, 0x1, UPT ;  /* 0x000000013b00788c */ /* 0x000fd4000bf25270 */
[----:B------:R-:W-:-:S04]  /*10e0*/  UISETP.EQ.OR UP0, UPT, UR4, URZ, !UP0 ;  /* 0x000000ff0400728c */ /* 0x000fc8000c702670 */
[----:B------:R-:W-:Y:S02]  /*10f0*/  USEL UR5, URZ, 0x1, !UP0 ;  /* 0x00000001ff057887 */ /* 0x000fe4000c000000 */
[----:B------:R-:W-:Y:S02]  /*1100*/  UISETP.NE.AND UP0, UPT, UR4, URZ, UPT ;  /* 0x000000ff0400728c */ /* 0x000fe4000bf05270 */
[----:B------:R-:W-:-:S04]  /*1110*/  USEL UR4, URZ, 0x2, UP1 ;  /* 0x00000002ff047887 */ /* 0x000fc80008800000 */
[----:B------:R-:W-:-:S04]  /*1120*/  USEL UR4, UR4, 0x2, UP0 ;  /* 0x0000000204047887 */ /* 0x000fc80008000000 */
[----:B------:R-:W-:-:S06]  /*1130*/  UIADD3 UR4, UPT, UPT, UR5, UR4, URZ ;  /* 0x0000000405047290 */ /* 0x000fcc000fffe0ff */
[----:B------:R-:W-:Y:S02]  /*1140*/  MOV R2, UR4 ;  /* 0x0000000400027c02 */ /* 0x000fe40008000f00 */
.L_x_17:
[----:B------:R-:W-:Y:S05]  /*1150*/  BRA.U !UP2, `(.L_x_18) ;  /* 0x000000010ad47547 */ /* 0x000fea000b800000 */
[----:B------:R-:W1:Y:S01]  /*1160*/  LDCU.128 UR12, c[0x0][0xb10] ;  /* 0x00016200ff0c77ac */ /* 0x000e620008000c00 */
[----:B------:R-:W2:Y:S01]  /*1170*/  LDCU UR6, c[0x0][0x370] ;  /* 0x00006e00ff0677ac */ /* 0x000ea20008000800 */
[----:B------:R-:W3:Y:S01]  /*1180*/  LDCU UR5, c[0x0][0x374] ;  /* 0x00006e80ff0577ac */ /* 0x000ee20008000800 */
[----:B------:R-:W4:Y:S01]  /*1190*/  LDCU UR26, c[0x0][0xb0c] ;  /* 0x00016180ff1a77ac */ /* 0x000f220008000800 */
[----:B------:R-:W4:Y:S01]  /*11a0*/  LDCU UR4, c[0x0][0xb20] ;  /* 0x00016400ff0477ac */ /* 0x000f220008000800 */
[----:B------:R-:W4:Y:S01]  /*11b0*/  LDCU.64 UR8, c[0x0][0xb28] ;  /* 0x00016500ff0877ac */ /* 0x000f220008000a00 */
[----:B-1----:R-:W-:Y:S02]  /*11c0*/  UISETP.NE.AND UP0, UPT, UR14, 0x1, UPT ;  /* 0x000000010e00788c */ /* 0x002fe4000bf05270 */
[----:B---3--:R-:W-:Y:S02]  /*11d0*/  UIMAD.WIDE.U32 UR10, UR5, UR15, URZ ;  /* 0x0000000f050a72a5 */ /* 0x008fe4000f8e00ff */
[----:B--2---:R-:W-:-:S02]  /*11e0*/  UIMAD.WIDE.U32 UR22, UR6, UR12, URZ ;  /* 0x0000000c061672a5 */ /* 0x004fc4000f8e00ff */
[----:B----4-:R-:W-:Y:S02]  /*11f0*/  UISETP.NE.AND UP1, UPT, UR26, 0x1, UPT ;  /* 0x000000011a00788c */ /* 0x010fe4000bf25270 */
[----:B------:R-:W-:Y:S01]  /*1200*/  UISETP.NE.AND UP2, UPT, UR21, 0x1, UPT ;  /* 0x000000011500788c */ /* 0x000fe2000bf45270 */
[----:B------:R-:W-:Y:S02]  /*1210*/  UMOV UR10, UR11 ;  /* 0x0000000b000a7c82 */ /* 0x000fe40008000000 */
[----:B------:R-:W-:Y:S01]  /*1220*/  UMOV UR22, UR23 ;  /* 0x0000001700167c82 */ /* 0x000fe20008000000 */
[----:B------:R-:W-:Y:S02]  /*1230*/  @UP0 USHF.R.U32.HI UR5, URZ, UR4, UR10 ;  /* 0x00000004ff050299 */ /* 0x000fe4000801160a */
[----:B------:R-:W-:Y:S02]  /*1240*/  UIMAD.WIDE.U32 UR24, UR20, UR15, URZ ;  /* 0x0000000f141872a5 */ /* 0x000fe4000f8e00ff */
[----:B------:R-:W-:-:S02]  /*1250*/  UIMAD.WIDE.U32 UR10, UR5, UR8, URZ ;  /* 0x00000008050a72a5 */ /* 0x000fc4000f8e00ff */
[----:B------:R-:W-:Y:S02]  /*1260*/  @UP1 USHF.R.U32.HI UR6, URZ, UR13, UR22 ;  /* 0x0000000dff061299 */ /* 0x000fe40008011616 */
[----:B------:R-:W-:Y:S02]  /*1270*/  UIMAD.WIDE.U32 UR18, UR16, UR12, URZ ;  /* 0x0000000c101272a5 */ /* 0x000fe4000f8e00ff */
[----:B------:R-:W-:Y:S01]  /*1280*/  UIMAD.WIDE.U32 UR22, UR6, UR8, URZ ;  /* 0x00000008061672a5 */ /* 0x000fe2000f8e00ff */
[----:B------:R-:W-:Y:S01]  /*1290*/  UMOV UR24, UR25 ;  /* 0x0000001900187c82 */ /* 0x000fe20008000000 */
[----:B------:R-:W-:Y:S01]  /*12a0*/  UMOV UR10, UR11 ;  /* 0x0000000b000a7c82 */ /* 0x000fe20008000000 */
[----:B------:R-:W-:Y:S02]  /*12b0*/  USHF.R.U32.HI UR24, URZ, UR4, UR24 ;  /* 0x00000004ff187299 */ /* 0x000fe40008011618 */
[----:B------:R-:W-:Y:S02]  /*12c0*/  @UP2 USHF.R.U32.HI UR5, URZ, UR9, UR10 ;  /* 0x00000009ff052299 */ /* 0x000fe4000801160a */
[----:B------:R-:W-:Y:S01]  /*12d0*/  UMOV UR7, UR23 ;  /* 0x0000001700077c82 */ /* 0x000fe20008000000 */
[----:B------:R-:W-:Y:S01]  /*12e0*/  UMOV UR18, UR19 ;  /* 0x0000001300127c82 */ /* 0x000fe20008000000 */
[----:B------:R-:W-:-:S02]  /*12f0*/  @UP2 USHF.R.U32.HI UR6, URZ, UR9, UR7 ;  /* 0x00000009ff062299 */ /* 0x000fc40008011607 */
[----:B------:R-:W-:Y:S02]  /*1300*/  USHF.R.U32.HI UR18, URZ, UR13, UR18 ;  /* 0x0000000dff127299 */ /* 0x000fe40008011612 */
[----:B------:R-:W-:Y:S02]  /*1310*/  USEL UR4, UR20, UR24, !UP0 ;  /* 0x0000001814047287 */ /* 0x000fe4000c000000 */
[----:B------:R-:W-:Y:S02]  /*1320*/  UIMAD UR7, UR5, UR21, URZ ;  /* 0x00000015050772a4 */ /* 0x000fe4000f8e02ff */
[----:B------:R-:W-:Y:S02]  /*1330*/  USEL UR5, UR16, UR18, !UP1 ;  /* 0x0000001210057287 */ /* 0x000fe4000c800000 */
[----:B------:R-:W-:Y:S02]  /*1340*/  UIMAD UR12, UR6, UR21, URZ ;  /* 0x00000015060c72a4 */ /* 0x000fe4000f8e02ff */
[----:B------:R-:W-:-:S02]  /*1350*/  UISETP.GE.AND UP0, UPT, UR4, UR7, UPT ;  /* 0x000000070400728c */ /* 0x000fc4000bf06270 */
[----:B------:R-:W-:Y:S02]  /*1360*/  UIMAD.WIDE.U32 UR10, UR4, UR8, URZ ;  /* 0x00000008040a72a5 */ /* 0x000fe4000f8e00ff */
[----:B------:R-:W-:Y:S02]  /*1370*/  UISETP.GE.OR UP0, UPT, UR5, UR12, UP0 ;  /* 0x0000000c0500728c */ /* 0x000fe40008706670 */
[----:B------:R-:W-:Y:S02]  /*1380*/  UIMAD.WIDE.U32 UR12, UR5, UR8, URZ ;  /* 0x00000008050c72a5 */ /* 0x000fe4000f8e00ff */
[----:B------:R-:W-:Y:S01]  /*1390*/  UIADD3 UR10, UPT, UPT, -UR4, URZ, URZ ;  /* 0x000000ff040a7290 */ /* 0x000fe2000fffe1ff */
[----:B------:R-:W-:Y:S01]  /*13a0*/  UMOV UR8, UR11 ;  /* 0x0000000b00087c82 */ /* 0x000fe20008000000 */
[----:B------:R-:W-:Y:S02]  /*13b0*/  UIADD3 UR11, UPT, UPT, -UR5, URZ, URZ ;  /* 0x000000ff050b7290 */ /* 0x000fe4000fffe1ff */
[----:B------:R-:W-:-:S03]  /*13c0*/  USHF.R.U32.HI UR8, URZ, UR9, UR8 ;  /* 0x00000009ff087299 */ /* 0x000fc60008011608 */
[----:B------:R-:W-:Y:S01]  /*13d0*/  @!UP0 UMOV UR7, UR13 ;  /* 0x0000000d00078c82 */ /* 0x000fe20008000000 */
[----:B------:R-:W-:Y:S02]  /*13e0*/  UIMAD UR20, UR14, UR10, UR20 ;  /* 0x0000000a0e1472a4 */ /* 0x000fe4000f8e0214 */
[----:B------:R-:W-:Y:S02]  /*13f0*/  USEL UR8, UR4, UR8, !UP2 ;  /* 0x0000000804087287 */ /* 0x000fe4000d000000 */
[----:B------:R-:W-:Y:S02]  /*1400*/  @!UP0 USHF.R.U32.HI UR7, URZ, UR9, UR7 ;  /* 0x00000009ff078299 */ /* 0x000fe40008011607 */
[----:B------:R-:W-:Y:S02]  /*1410*/  UIADD3 UR9, UPT, UPT, -UR8, URZ, URZ ;  /* 0x000000ff08097290 */ /* 0x000fe4000fffe1ff */
[----:B------:R-:W-:Y:S02]  /*1420*/  @!UP0 USEL UR7, UR5, UR7, !UP2 ;  /* 0x0000000705078287 */ /* 0x000fe4000d000000 */
[----:B------:R-:W-:-:S02]  /*1430*/  UIMAD UR9, UR21, UR9, UR4 ;  /* 0x00000009150972a4 */ /* 0x000fc4000f8e0204 */
[----:B------:R-:W-:Y:S02]  /*1440*/  @!UP0 UIADD3 UR8, UPT, UPT, UR8, -UR7, URZ ;  /* 0x8000000708088290 */ /* 0x000fe4000fffe0ff */
[----:B------:R-:W-:Y:S02]  /*1450*/  @!UP0 UIMAD UR6, UR9, UR6, UR7 ;  /* 0x00000006090682a4 */ /* 0x000fe4000f8e0207 */
[----:B------:R-:W-:Y:S02]  /*1460*/  @!UP0 UIMAD UR4, UR8, UR21, UR5 ;  /* 0x00000015080482a4 */ /* 0x000fe4000f8e0205 */
[----:B------:R-:W-:Y:S02]  /*1470*/  UIMAD UR16, UR26, UR11, UR16 ;  /* 0x0000000b1a1072a4 */ /* 0x000fe4000f8e0210 */
[----:B------:R-:W-:Y:S01]  /*1480*/  UIMAD UR20, UR4, UR14, UR20 ;  /* 0x0000000e041472a4 */ /* 0x000fe2000f8e0214 */
[----:B------:R-:W-:Y:S02]  /*1490*/  @!UP0 UMOV UR5, UR6 ;  /* 0x0000000600058c82 */ /* 0x000fe40008000000 */
[----:B------:R-:W-:-:S12]  /*14a0*/  UIMAD UR16, UR5, UR26, UR16 ;  /* 0x0000001a051072a4 */ /* 0x000fd8000f8e0210 */
.L_x_18:
[----:B------:R-:W-:Y:S02]  /*14b0*/  UISETP.NE.AND UP1, UPT, UR27, 0x1, UPT ;  /* 0x000000011b00788c */ /* 0x000fe4000bf25270 */
[----:B------:R-:W-:Y:S02]  /*14c0*/  UISETP.NE.AND UP0, UPT, UR17, 0x2, UPT ;  /* 0x000000021100788c */ /* 0x000fe4000bf05270 */
[----:B------:R-:W-:-:S05]  /*14d0*/  ULOP3.LUT UR28, UR28, 0x400, URZ, 0xc0, !UPT ;  /* 0x000004001c1c7892 */ /* 0x000fca000f8ec0ff */
[----:B------:R-:W-:Y:S07]  /*14e0*/  BRA.U UP1, `(.L_x_19) ;  /* 0x0000000101447547 */ /* 0x000fee000b800000 */
[----:B------:R-:W1:Y:S01]  /*14f0*/  LDCU.128 UR8, c[0x0][0xb10] ;  /* 0x00016200ff0877ac */ /* 0x000e620008000c00 */
[----:B------:R-:W2:Y:S01]  /*1500*/  LDCU UR12, c[0x0][0xb0c] ;  /* 0x00016180ff0c77ac */ /* 0x000ea20008000800 */
[----:B------:R-:W3:Y:S01]  /*1510*/  LDCU UR13, c[0x0][0xb20] ;  /* 0x00016400ff0d77ac */ /* 0x000ee20008000800 */
[----:B-1----:R-:W-:Y:S02]  /*1520*/  UIMAD.WIDE.U32 UR6, UR16, UR8, URZ ;  /* 0x00000008100672a5 */ /* 0x002fe4000f8e00ff */
[----:B------:R-:W-:Y:S02]  /*1530*/  UIMAD.WIDE.U32 UR4, UR20, UR11, URZ ;  /* 0x0000000b140472a5 */ /* 0x000fe4000f8e00ff */
[----:B--2---:R-:W-:Y:S02]  /*1540*/  UISETP.NE.AND UP2, UPT, UR12, 0x1, UPT ;  /* 0x000000010c00788c */ /* 0x004fe4000bf45270 */
[----:B------:R-:W-:Y:S01]  /*1550*/  UISETP.NE.AND UP1, UPT, UR10, 0x1, UPT ;  /* 0x000000010a00788c */ /* 0x000fe2000bf25270 */
[----:B------:R-:W-:-:S02]  /*1560*/  UMOV UR6, UR7 ;  /* 0x0000000700067c82 */ /* 0x000fc40008000000 */
[----:B------:R-:W-:Y:S01]  /*1570*/  UMOV UR4, UR5 ;  /* 0x0000000500047c82 */ /* 0x000fe20008000000 */
[----:B------:R-:W-:Y:S02]  /*1580*/  USHF.R.U32.HI UR6, URZ, UR9, UR6 ;  /* 0x00000009ff067299 */ /* 0x000fe40008011606 */
[----:B---3--:R-:W-:Y:S02]  /*1590*/  USHF.R.U32.HI UR4, URZ, UR13, UR4 ;  /* 0x0000000dff047299 */ /* 0x008fe40008011604 */
[----:B------:R-:W-:Y:S02]  /*15a0*/  USEL UR5, UR16, UR6, !UP2 ;  /* 0x0000000610057287 */ /* 0x000fe4000d000000 */
[----:B------:R-:W-:-:S04]  /*15b0*/  USEL UR4, UR20, UR4, !UP1 ;  /* 0x0000000414047287 */ /* 0x000fc8000c800000 */
[----:B------:R-:W-:Y:S02]  /*15c0*/  UIADD3 UR6, UPT, UPT, UR5, -UR4, URZ ;  /* 0x8000000405067290 */ /* 0x000fe4000fffe0ff */
[----:B------:R-:W-:Y:S02]  /*15d0*/  UIADD3 UR4, UPT, UPT, -UR5, UR4, URZ ;  /* 0x0000000405047290 */ /* 0x000fe4000fffe1ff */
[----:B------:R-:W-:Y:S02]  /*15e0*/  UIMAD UR20, UR6, UR10, UR20 ;  /* 0x0000000a061472a4 */ /* 0x000fe4000f8e0214 */
[----:B------:R-:W-:-:S12]  /*15f0*/  UIMAD UR16, UR4, UR12, UR16 ;  /* 0x0000000c041072a4 */ /* 0x000fd8000f8e0210 */
.L_x_19:
[----:B------:R-:W-:Y:S05]  /*1600*/  BRA.U !UP5, `(.L_x_20) ;  /* 0x000000010d0c7547 */ /* 0x000fea000b800000 */
[----:B------:R-:W-:Y:S01]  /*1610*/  UCGABAR_WAIT ;  /* 0x0000000000007dc7 */ /* 0x000fe20008000000 */
[----:B------:R-:W-:Y:S01]  /*1620*/  CCTL.IVALL ;  /* 0x00000000ff00798f */ /* 0x000fe20002000000 */
[----:B------:R-:W-:Y:S05]  /*1630*/  BRA `(.L_x_21) ;  /* 0x0000000000047947 */ /* 0x000fea0003800000 */
.L_x_20:
[----:B------:R-:W-:Y:S06]  /*1640*/  BAR.SYNC.DEFER_BLOCKING 0x0 ;  /* 0x0000000000007b1d */ /* 0x000fec0000010000 */
.L_x_21:
[----:B------:R-:W-:Y:S05]  /*1650*/  BRA.U UP0, `(.L_x_22) ;  /* 0x0000001100b87547 */ /* 0x000fea000b800000 */
[----:B------:R-:W1:Y:S01]  /*1660*/  LDCU UR6, c[0x0][0x38c] ;  /* 0x00007180ff0677ac */ /* 0x000e620008000800 */
[----:B------:R-:W2:Y:S01]  /*1670*/  S2UR UR8, SR_CgaCtaId ;  /* 0x00000000000879c3 */ /* 0x000ea20000008800 */
[----:B------:R-:W-:Y:S01]  /*1680*/  PLOP3.LUT P1, PT, PT, PT, UP3, 0x80, 0x8 ;  /* 0x000000000008781c */ /* 0x000fe20003f2f038 */
[----:B------:R-:W-:Y:S01]  /*1690*/  IMAD.MOV.U32 R12, RZ, RZ, 0x1 ;  /* 0x00000001ff0c7424 */ /* 0x000fe200078e00ff */
[----:B------:R-:W-:Y:S01]  /*16a0*/  UMOV UR7, 0x400 ;  /* 0x0000040000077882 */ /* 0x000fe20000000000 */
[----:B------:R-:W-:Y:S01]  /*16b0*/  UISETP.NE.AND UP1, UPT, UR17, URZ, UPT ;  /* 0x000000ff1100728c */ /* 0x000fe2000bf25270 */
[----:B------:R-:W-:Y:S02]  /*16c0*/  ISETP.EQ.OR P2, PT, R0, RZ, P3 ;  /* 0x000000ff0000720c */ /* 0x000fe40001f42670 */
[----:B------:R-:W-:Y:S02]  /*16d0*/  CS2R R10, SRZ ;  /* 0x00000000000a7805 */ /* 0x000fe4000001ff00 */
[----:B------:R-:W-:Y:S01]  /*16e0*/  PLOP3.LUT P1, PT, P1, PT, PT, 0x8, 0x80 ;  /* 0x000000000080781c */ /* 0x000fe20000f2e170 */
[----:B------:R-:W-:Y:S01]  /*16f0*/  IMAD.MOV.U32 R9, RZ, RZ, RZ ;  /* 0x000000ffff097224 */ /* 0x000fe200078e00ff */
[----:B------:R-:W3:Y:S01]  /*1700*/  LDCU UR40, c[0x0][0x370] ;  /* 0x00006e00ff2877ac */ /* 0x000ee20008000800 */
[----:B------:R-:W-:Y:S01]  /*1710*/  IMAD.MOV.U32 R8, RZ, RZ, 0x1 ;  /* 0x00000001ff087424 */ /* 0x000fe200078e00ff */
[----:B------:R-:W4:Y:S01]  /*1720*/  LDCU.64 UR26, c[0x0][0x348] ;  /* 0x00006900ff1a77ac */ /* 0x000f220008000a00 */
[----:B-1----:R-:W-:-:S02]  /*1730*/  UIADD3 UR5, UPT, UPT, UR6, 0x1f, URZ ;  /* 0x0000001f06057890 */ /* 0x002fc4000fffe0ff */
[----:B------:R-:W-:Y:S02]  /*1740*/  USHF.R.U32.HI UR45, URZ, 0x5, UR28 ;  /* 0x00000005ff2d7899 */ /* 0x000fe4000801161c */
[----:B------:R-:W-:Y:S02]  /*1750*/  USHF.R.S32.HI UR4, URZ, 0x1f, UR5 ;  /* 0x0000001fff047899 */ /* 0x000fe40008011405 */
[----:B------:R-:W-:Y:S02]  /*1760*/  UIADD3 UR46, UPT, UPT, UR6, 0x3e, URZ ;  /* 0x0000003e062e7890 */ /* 0x000fe4000fffe0ff */
[----:B------:R-:W-:Y:S02]  /*1770*/  ULEA.HI UR4, UR4, UR5, URZ, 0x5 ;  /* 0x0000000504047291 */ /* 0x000fe4000f8f28ff */
[----:B--2---:R-:W-:Y:S02]  /*1780*/  ULEA UR7, UR8, UR7, 0x18 ;  /* 0x0000000708077291 */ /* 0x004fe4000f8ec0ff */
[----:B------:R-:W-:-:S02]  /*1790*/  USHF.R.S32.HI UR43, URZ, 0x5, UR4 ;  /* 0x00000005ff2b7899 */ /* 0x000fc40008011404 */
[----:B------:R-:W-:Y:S02]  /*17a0*/  UIADD3 UR4, UPT, UPT, UR6, -0x1, URZ ;  /* 0xffffffff06047890 */ /* 0x000fe4000fffe0ff */
[----:B------:R-:W-:Y:S02]  /*17b0*/  UISETP.LT.U32.AND UP0, UPT, UR43, 0x4, UPT ;  /* 0x000000042b00788c */ /* 0x000fe4000bf01070 */
[----:B------:R-:W-:Y:S02]  /*17c0*/  UISETP.GE.U32.AND UP2, UPT, UR4, -0x3f, UPT ;  /* 0xffffffc10400788c */ /* 0x000fe4000bf46070 */
[----:B------:R-:W-:Y:S01]  /*17d0*/  USEL UR41, UR43, 0x4, UP0 ;  /* 0x000000042b297887 */ /* 0x000fe20008000000 */
[----:B------:R-:W1:Y:S03]  /*17e0*/  LDCU UR39, c[0x0][0x374] ;  /* 0x00006e80ff2777ac */ /* 0x000e660008000800 */
[----:B------:R-:W-:-:S02]  /*17f0*/  UIADD3 UR21, UPT, UPT, UR41, -0x1, URZ ;  /* 0xffffffff29157890 */ /* 0x000fc4000fffe0ff */
[----:B------:R-:W-:-:S03]  /*1800*/  USEL UR24, UR48, 0x2, UP1 ;  /* 0x0000000230187887 */ /* 0x000fc60008800000 */
[----:B------:R-:W-:Y:S02]  /*1810*/  @UP2 UIADD3 UR21, UPT, UPT, UR41, URZ, URZ ;  /* 0x000000ff29152290 */ /* 0x000fe4000fffe0ff */
[----:B------:R-:W-:Y:S02]  /*1820*/  UIADD3 UR29, UPT, UPT, UR7, 0x6400, UR28 ;  /* 0x00006400071d7890 */ /* 0x000fe4000fffe01c */
[----:B------:R-:W-:Y:S02]  /*1830*/  UIADD3 UR44, UPT, UPT, UR43, -UR41, URZ ;  /* 0x800000292b2c7290 */ /* 0x000fe4000fffe0ff */
[----:B------:R-:W-:Y:S01]  /*1840*/  UIADD3 UR21, UPT, UPT, UR21, 0x1, URZ ;  /* 0x0000000115157890 */ /* 0x000fe2000fffe0ff */
[----:B---34-:R-:W-:-:S11]  /*1850*/  UMOV UR5, URZ ;  /* 0x000000ff00057c82 */ /* 0x018fd60008000000 */
.L_x_42:
[----:B------:R-:W2:Y:S02]  /*1860*/  S2UR UR4, SR_CgaCtaId ;  /* 0x00000000000479c3 */ /* 0x000ea40000008800 */
[----:B--2---:R-:W-:-:S09]  /*1870*/  UISETP.NE.AND UP0, UPT, UR4, URZ, UPT ;  /* 0x000000ff0400728c */ /* 0x004fd2000bf05270 */
[----:B-1----:R-:W-:Y:S05]  /*1880*/  BRA.U UP0, `(.L_x_23) ;  /* 0x0000000100287547 */ /* 0x002fea000b800000 */
[----:B------:R-:W-:Y:S02]  /*1890*/  LEA R0, R9, UR7, 0x3 ;  /* 0x0000000709007c11 */ /* 0x000fe4000f8e18ff */
[----:B------:R-:W-:-:S04]  /*18a0*/  SHF.L.U32 R3, R8, 0x1f, RZ ;  /* 0x0000001f08037819 */ /* 0x000fc800000006ff */
[----:B------:R-:W2:Y:S02]  /*18b0*/  SYNCS.PHASECHK.TRANS64.TRYWAIT P0, [R0+URZ+0x100], R3 ;  /* 0x00010003000075a7 */ /* 0x000ea400080011ff */
[----:B--2---:R-:W-:Y:S05]  /*18c0*/  @!P0 BRA `(.L_x_24) ;  /* 0x0000007c00388947 */ /* 0x004fea0003800000 */
.L_x_132:
[----:B------:R3:W-:Y:S01]  /*18d0*/  SYNCS.ARRIVE.TRANS64.A1T0 RZ, [R0+URZ+0xf0], RZ ;  /* 0x0000f0ff00ff79a7 */ /* 0x0007e200081000ff */
[----:B------:R-:W-:-:S05]  /*18e0*/  VIADD R9, R9, 0x1 ;  /* 0x0000000109097836 */ /* 0x000fca0000000000 */
[----:B------:R-:W-:-:S04]  /*18f0*/  ISETP.NE.AND P0, PT, R9, 0x2, PT ;  /* 0x000000020900780c */ /* 0x000fc80003f05270 */
[----:B--2---:R-:W-:Y:S02]  /*1900*/  SEL R3, RZ, 0x1, P0 ;  /* 0x00000001ff037807 */ /* 0x004fe40000000000 */
[----:B------:R-:W-:Y:S02]  /*1910*/  SEL R9, R9, RZ, P0 ;  /* 0x000000ff09097207 */ /* 0x000fe40000000000 */
[----:B------:R-:W-:-:S07]  /*1920*/  LOP3.LUT R8, R8, R3, RZ, 0x3c, !PT ;  /* 0x0000000308087212 */ /* 0x000fce00078e3cff */
.L_x_23:
[----:B------:R-:W-:Y:S01]  /*1930*/  ULEA UR4, UR5, UR7, 0x3 ;  /* 0x0000000705047291 */ /* 0x000fe2000f8e18ff */
[----:B---3--:R-:W-:Y:S01]  /*1940*/  SHF.L.U32 R0, R12, 0x1f, RZ ;  /* 0x0000001f0c007819 */ /* 0x008fe200000006ff */
[----:B------:R-:W-:Y:S02]  /*1950*/  UISETP.GE.U32.AND UP0, UPT, UR46, 0x3f, UPT ;  /* 0x0000003f2e00788c */ /* 0x000fe4000bf06070 */
[----:B------:R-:W-:Y:S02]  /*1960*/  USHF.L.U32 UR11, UR20, 0x8, URZ ;  /* 0x00000008140b7899 */ /* 0x000fe400080006ff */
[----:B------:R-:W-:Y:S01]  /*1970*/  ULEA UR35, UR16, UR45, 0x6 ;  /* 0x0000002d10237291 */ /* 0x000fe2000f8e30ff */
[----:B------:R-:W-:Y:S02]  /*1980*/  UMOV UR13, URZ ;  /* 0x000000ff000d7c82 */ /* 0x000fe40008000000 */
[----:B------:R2:W3:Y:S02]  /*1990*/  SYNCS.PHASECHK.TRANS64.TRYWAIT P0, [UR4+0x20], R0 ;  /* 0x00002000ff0075a7 */ /* 0x0004e40008001104 */
[----:B------:R-:W-:Y:S07]  /*19a0*/  BRA.U !UP0, `(.L_x_25) ;  /* 0x0000000108bc7547 */ /* 0x000fee000b800000 */
[----:B------:R-:W-:Y:S01]  /*19b0*/  UMOV UR6, URZ ;  /* 0x000000ff00067c82 */ /* 0x000fe20008000000 */
[----:B------:R-:W-:-:S05]  /*19c0*/  UMOV UR4, UR5 ;  /* 0x0000000500047c82 */ /* 0x000fca0008000000 */
.L_x_31:
[----:B------:R-:W-:Y:S01]  /*19d0*/  ULEA UR33, UR4, UR7, 0x3 ;  /* 0x0000000704217291 */ /* 0x000fe2000f8e18ff */
[----:B---3--:R-:W-:Y:S01]  /*19e0*/  @!P3 MOV R2, 0x2800 ;  /* 0x000028000002b802 */ /* 0x008fe20000000f00 */
[----:B-1-3--:R-:W-:Y:S10]  /*19f0*/  @P0 BRA `(.L_x_26) ;  /* 0x00000000000c0947 */ /* 0x00aff40003800000 */
[----:B------:R-:W-:-:S04]  /*1a00*/  SHF.L.U32 R3, R12, 0x1f, RZ ;  /* 0x0000001f0c037819 */ /* 0x000fc800000006ff */
[----:B------:R-:W3:Y:S02]  /*1a10*/  SYNCS.PHASECHK.TRANS64.TRYWAIT P0, [UR33+0x20], R3 ;  /* 0x00002003ff0075a7 */ /* 0x000ee40008001121 */
[----:B---3--:R-:W-:Y:S05]  /*1a20*/  @!P0 BRA `(.L_x_27) ;  /* 0x0000007800f48947 */ /* 0x008fea0003800000 */
.L_x_26:
[----:B------:R3:W-:Y:S01]  /*1a30*/  @!P3 SYNCS.ARRIVE.TRANS64 RZ, [UR33], R2 ;  /* 0x00000002ffffb9a7 */ /* 0x0007e20008000021 */
[----:B------:R-:W-:-:S04]  /*1a40*/  ULOP3.LUT UR5, UR24, 0x2, URZ, 0xfc, !UPT ;  /* 0x0000000218057892 */ /* 0x000fc8000f8efcff */
[----:B------:R-:W-:-:S09]  /*1a50*/  UISETP.NE.AND UP0, UPT, UR5, 0x2, UPT ;  /* 0x000000020500788c */ /* 0x000fd2000bf05270 */
[----:B------:R-:W-:Y:S05]  /*1a60*/  BRA.U UP0, `(.L_x_28) ;  /* 0x0000000100047547 */ /* 0x000fea000b800000 */
[----:B-1----:R-:W-:Y:S05]  /*1a70*/  BPT.TRAP 0x1 ;  /* 0x000000040000795c */ /* 0x002fea0000300000 */
.L_x_28:
[----:B------:R-:W-:Y:S04]  /*1a80*/  BSSY.RECONVERGENT B0, `(.L_x_29) ;  /* 0x0000003000007945 */ /* 0x000fe80003800200 */
[----:B------:R-:W-:Y:S05]  /*1a90*/  @P2 BRA `(.L_x_30) ;  /* 0x0000000000042947 */ /* 0x000fea0003800000 */
[----:B-1----:R-:W-:Y:S05]  /*1aa0*/  BPT.TRAP 0x1 ;  /* 0x000000040000795c */ /* 0x002fea0000300000 */
.L_x_30:
[----:B-1----:R-:W-:Y:S05]  /*1ab0*/  BSYNC.RECONVERGENT B0 ;  /* 0x0000000000007941 */ /* 0x002fea0003800200 */
.L_x_29:
[----:B------:R-:W-:Y:S02]  /*1ac0*/  UIADD3 UR5, UPT, UPT, UR4, 0x1, URZ ;  /* 0x0000000104057890 */ /* 0x000fe4000fffe0ff */
[----:B------:R-:W-:Y:S02]  /*1ad0*/  ULEA UR32, UR4, UR28, 0xb ;  /* 0x0000001c04207291 */ /* 0x000fe4000f8e58ff */
[----:B------:R-:W-:Y:S02]  /*1ae0*/  UISETP.NE.AND UP0, UPT, UR5, 0x4, UPT ;  /* 0x000000040500788c */ /* 0x000fe4000bf05270 */
[----:B------:R-:W-:Y:S02]  /*1af0*/  UIADD3 UR16, UP1, UPT, UR26, 0x80, URZ ;  /* 0x000000801a107890 */ /* 0x000fe4000ff3e0ff */
[----:B------:R-:W-:Y:S02]  /*1b00*/  USEL UR9, URZ, 0x1, UP0 ;  /* 0x00000001ff097887 */ /* 0x000fe40008000000 */
[----:B------:R-:W-:-:S02]  /*1b10*/  USEL UR5, UR5, URZ, UP0 ;  /* 0x000000ff05057287 */ /* 0x000fc40008000000 */
[----:B------:R-:W-:Y:S02]  /*1b20*/  UIADD3 UR14, UP0, UPT, UR26, 0x180, URZ ;  /* 0x000001801a0e7890 */ /* 0x000fe4000ff1e0ff */
[----:B------:R-:W-:Y:S01]  /*1b30*/  ULEA UR8, UR5, UR7, 0x3 ;  /* 0x0000000705087291 */ /* 0x000fe2000f8e18ff */
[----:B------:R-:W-:Y:S01]  /*1b40*/  LOP3.LUT R12, R12, UR9, RZ, 0x3c, !PT ;  /* 0x000000090c0c7c12 */ /* 0x000fe2000f8e3cff */
[----:B------:R-:W-:Y:S02]  /*1b50*/  USHF.L.U32 UR34, UR6, 0x5, URZ ;  /* 0x0000000506227899 */ /* 0x000fe400080006ff */
[----:B------:R-:W-:Y:S01]  /*1b60*/  UIADD3.X UR17, UPT, UPT, URZ, UR27, URZ, UP1, !UPT ;  /* 0x0000001bff117290 */ /* 0x000fe20008ffe4ff */
[----:B--2---:R-:W-:Y:S01]  /*1b70*/  SHF.L.U32 R0, R12, 0x1f, RZ ;  /* 0x0000001f0c007819 */ /* 0x004fe200000006ff */
[----:B------:R-:W-:Y:S02]  /*1b80*/  UIADD3 UR32, UPT, UPT, UR7, 0x6400, UR32 ;  /* 0x0000640007207890 */ /* 0x000fe4000fffe020 */
[----:B------:R-:W-:Y:S01]  /*1b90*/  UIADD3.X UR15, UPT, UPT, URZ, UR27, URZ, UP0, !UPT ;  /* 0x0000001bff0f7290 */ /* 0x000fe200087fe4ff */
[----:B------:R4:W1:Y:S01]  /*1ba0*/  SYNCS.PHASECHK.TRANS64.TRYWAIT P0, [UR8+0x20], R0 ;  /* 0x00002000ff0075a7 */ /* 0x0008620008001108 */
[----:B------:R-:W-:Y:S01]  /*1bb0*/  ULEA UR8, UR4, UR7, 0xd ;  /* 0x0000000704087291 */ /* 0x000fe2000f8e68ff */
[----:B------:R-:W-:Y:S01]  /*1bc0*/  UMOV UR13, 0x30000 ;  /* 0x00030000000d7882 */ /* 0x000fe20000000000 */
[----:B------:R-:W-:-:S02]  /*1bd0*/  UMOV UR18, 0x0 ;  /* 0x0000000000127882 */ /* 0x000fc40000000000 */
[----:B------:R-:W-:Y:S01]  /*1be0*/  UIADD3 UR8, UPT, UPT, UR8, 0x8400, URZ ;  /* 0x0000840008087890 */ /* 0x000fe2000fffe0ff */
[----:B------:R-:W-:Y:S01]  /*1bf0*/  UMOV UR19, 0x10000000 ;  /* 0x1000000000137882 */ /* 0x000fe20000000000 */
[----:B------:R-:W-:Y:S01]  /*1c00*/  UMOV UR12, UR36 ;  /* 0x00000024000c7c82 */ /* 0x000fe20008000000 */
[----:B------:R-:W-:Y:S01]  /*1c10*/  UMOV UR9, UR33 ;  /* 0x0000002100097c82 */ /* 0x000fe20008000000 */
[----:B------:R-:W-:Y:S01]  /*1c20*/  UMOV UR10, UR34 ;  /* 0x00000022000a7c82 */ /* 0x000fe20008000000 */
[----:B------:R2:W-:Y:S01]  /*1c30*/  UTMALDG.3D.MULTICAST [UR32], [UR16], UR13, desc[UR18] ;  /* 0x00001220100073b4 */ /* 0x0005e2000801180d */
[----:B------:R-:W-:Y:S01]  /*1c40*/  UIADD3 UR6, UPT, UPT, UR6, 0x1, URZ ;  /* 0x0000000106067890 */ /* 0x000fe2000fffe0ff */
[----:B------:R-:W-:-:S03]  /*1c50*/  UMOV UR4, UR5 ;  /* 0x0000000500047c82 */ /* 0x000fc60008000000 */
[----:B------:R-:W-:Y:S01]  /*1c60*/  UISETP.NE.AND UP0, UPT, UR6, UR21, UPT ;  /* 0x000000150600728c */ /* 0x000fe2000bf05270 */
[----:B------:R4:W-:Y:S01]  /*1c70*/  UTMALDG.3D [UR8], [UR14], desc[UR18] ;  /* 0x000012080e0075b4 */ /* 0x0009e20008011000 */
[----:B--2---:R-:W-:-:S07]  /*1c80*/  UMOV UR13, UR21 ;  /* 0x00000015000d7c82 */ /* 0x004fce0008000000 */
[----:B----4-:R-:W-:Y:S05]  /*1c90*/  BRA.U UP0, `(.L_x_31) ;  /* 0xfffffffd004c7547 */ /* 0x010fea000b83ffff */
.L_x_25:
[----:B------:R-:W-:Y:S01]  /*1ca0*/  ULEA UR4, UR5, UR7, 0x3 ;  /* 0x0000000705047291 */ /* 0x000fe2000f8e18ff */
[----:B--2---:R-:W-:Y:S01]  /*1cb0*/  SHF.L.U32 R0, R12, 0x1f, RZ ;  /* 0x0000001f0c007819 */ /* 0x004fe200000006ff */
[----:B------:R-:W-:Y:S01]  /*1cc0*/  @!P1 SYNCS.ARRIVE.TRANS64.A1T0 RZ, [UR7+0x88], RZ ;  /* 0x000088ffffff99a7 */ /* 0x000fe20008100007 */
[----:B------:R-:W-:-:S06]  /*1cd0*/  UISETP.GT.AND UP0, UPT, UR43, UR41, UPT ;  /* 0x000000292b00728c */ /* 0x000fcc000bf04270 */
[----:B-1-3--:R1:W2:Y:S03]  /*1ce0*/  SYNCS.PHASECHK.TRANS64.TRYWAIT P0, [UR4+0x20], R0 ;  /* 0x00002000ff0075a7 */ /* 0x00a2a60008001104 */
[----:B------:R-:W-:Y:S05]  /*1cf0*/  BRA.U !UP0, `(.L_x_32) ;  /* 0x0000000108bc7547 */ /* 0x000fea000b800000 */
[----:B------:R-:W-:Y:S01]  /*1d00*/  UIADD3 UR25, UPT, UPT, UR44, UR13, URZ ;  /* 0x0000000d2c197290 */ /* 0x000fe2000fffe0ff */
[----:B------:R-:W-:-:S11]  /*1d10*/  UMOV UR4, UR5 ;  /* 0x0000000500047c82 */ /* 0x000fd60008000000 */
.L_x_38:
[----:B------:R-:W-:Y:S01]  /*1d20*/  ULEA UR17, UR4, UR7, 0x3 ;  /* 0x0000000704117291 */ /* 0x000fe2000f8e18ff */
[----:B--2---:R-:W-:Y:S01]  /*1d30*/  @!P3 MOV R2, 0x2800 ;  /* 0x000028000002b802 */ /* 0x004fe20000000f00 */
[----:B--2-4-:R-:W-:Y:S10]  /*1d40*/  @P0 BRA `(.L_x_33) ;  /* 0x00000000000c0947 */ /* 0x014ff40003800000 */
[----:B------:R-:W-:-:S04]  /*1d50*/  SHF.L.U32 R3, R12, 0x1f, RZ ;  /* 0x0000001f0c037819 */ /* 0x000fc800000006ff */
[----:B------:R-:W2:Y:S02]  /*1d60*/  SYNCS.PHASECHK.TRANS64.TRYWAIT P0, [UR17+0x20], R3 ;  /* 0x00002003ff0075a7 */ /* 0x000ea40008001111 */
[----:B--2---:R-:W-:Y:S05]  /*1d70*/  @!P0 BRA `(.L_x_34) ;  /* 0x0000007800388947 */ /* 0x004fea0003800000 */
.L_x_33:
[----:B------:R2:W-:Y:S01]  /*1d80*/  @!P3 SYNCS.ARRIVE.TRANS64 RZ, [UR17], R2 ;  /* 0x00000002ffffb9a7 */ /* 0x0005e20008000011 */
[----:B------:R-:W-:-:S04]  /*1d90*/  ULOP3.LUT UR5, UR24, 0x2, URZ, 0xfc, !UPT ;  /* 0x0000000218057892 */ /* 0x000fc8000f8efcff */
[----:B------:R-:W-:-:S09]  /*1da0*/  UISETP.NE.AND UP0, UPT, UR5, 0x2, UPT ;  /* 0x000000020500788c */ /* 0x000fd2000bf05270 */
[----:B------:R-:W-:Y:S05]  /*1db0*/  BRA.U UP0, `(.L_x_35) ;  /* 0x0000000100047547 */ /* 0x000fea000b800000 */
[----:B------:R-:W-:Y:S05]  /*1dc0*/  BPT.TRAP 0x1 ;  /* 0x000000040000795c */ /* 0x000fea0000300000 */
.L_x_35:
[----:B------:R-:W-:Y:S04]  /*1dd0*/  BSSY.RECONVERGENT B0, `(.L_x_36) ;  /* 0x0000003000007945 */ /* 0x000fe80003800200 */
[----:B------:R-:W-:Y:S05]  /*1de0*/  @P2 BRA `(.L_x_37) ;  /* 0x0000000000042947 */ /* 0x000fea0003800000 */
[----:B------:R-:W-:Y:S05]  /*1df0*/  BPT.TRAP 0x1 ;  /* 0x000000040000795c */ /* 0x000fea0000300000 */
.L_x_37:
[----:B------:R-:W-:Y:S05]  /*1e00*/  BSYNC.RECONVERGENT B0 ;  /* 0x0000000000007941 */ /* 0x000fea0003800200 */
.L_x_36:
[----:B------:R-:W-:Y:S02]  /*1e10*/  UIADD3 UR5, UPT, UPT, UR4, 0x1, URZ ;  /* 0x0000000104057890 */ /* 0x000fe4000fffe0ff */
[----:B------:R-:W-:Y:S02]  /*1e20*/  UIADD3 UR14, UP1, UPT, UR26, 0x80, URZ ;  /* 0x000000801a0e7890 */ /* 0x000fe4000ff3e0ff */
[----:B------:R-:W-:Y:S02]  /*1e30*/  UISETP.NE.AND UP0, UPT, UR5, 0x4, UPT ;  /* 0x000000040500788c */ /* 0x000fe4000bf05270 */
[----:B------:R-:W-:Y:S02]  /*1e40*/  USHF.L.U32 UR18, UR13, 0x5, URZ ;  /* 0x000000050d127899 */ /* 0x000fe400080006ff */
[----:B------:R-:W-:Y:S02]  /*1e50*/  USEL UR8, URZ, 0x1, UP0 ;  /* 0x00000001ff087887 */ /* 0x000fe40008000000 */
[----:B------:R-:W-:-:S02]  /*1e60*/  USEL UR5, UR5, URZ, UP0 ;  /* 0x000000ff05057287 */ /* 0x000fc40008000000 */
[----:B------:R-:W-:Y:S02]  /*1e70*/  UIADD3 UR22, UP0, UPT, UR26, 0x180, URZ ;  /* 0x000001801a167890 */ /* 0x000fe4000ff1e0ff */
[----:B------:R-:W-:Y:S01]  /*1e80*/  LOP3.LUT R12, R12, UR8, RZ, 0x3c, !PT ;  /* 0x000000080c0c7c12 */ /* 0x000fe2000f8e3cff */
[----:B------:R-:W-:Y:S02]  /*1e90*/  ULEA UR6, UR5, UR7, 0x3 ;  /* 0x0000000705067291 */ /* 0x000fe4000f8e18ff */
[----:B------:R-:W-:Y:S01]  /*1ea0*/  ULEA UR8, UR4, UR7, 0xd ;  /* 0x0000000704087291 */ /* 0x000fe2000f8e68ff */
[----:B-1----:R-:W-:Y:S01]  /*1eb0*/  SHF.L.U32 R0, R12, 0x1f, RZ ;  /* 0x0000001f0c007819 */ /* 0x002fe200000006ff */
[----:B------:R-:W-:Y:S02]  /*1ec0*/  ULEA UR16, UR4, UR29, 0xb ;  /* 0x0000001d04107291 */ /* 0x000fe4000f8e58ff */
[----:B------:R-:W-:Y:S02]  /*1ed0*/  UIADD3.X UR15, UPT, UPT, URZ, UR27, URZ, UP1, !UPT ;  /* 0x0000001bff0f7290 */ /* 0x000fe40008ffe4ff */
[----:B------:R-:W-:Y:S01]  /*1ee0*/  UIADD3 UR8, UPT, UPT, UR8, 0x8400, URZ ;  /* 0x0000840008087890 */ /* 0x000fe2000fffe0ff */
[----:B------:R3:W4:Y:S01]  /*1ef0*/  SYNCS.PHASECHK.TRANS64.TRYWAIT P0, [UR6+0x20], R0 ;  /* 0x00002000ff0075a7 */ /* 0x0007220008001106 */
[----:B------:R-:W-:Y:S01]  /*1f00*/  UIADD3.X UR23, UPT, UPT, URZ, UR27, URZ, UP0, !UPT ;  /* 0x0000001bff177290 */ /* 0x000fe200087fe4ff */
[----:B------:R-:W-:Y:S01]  /*1f10*/  UMOV UR6, 0x30000 ;  /* 0x0003000000067882 */ /* 0x000fe20000000000 */
[----:B------:R-:W-:Y:S01]  /*1f20*/  UMOV UR30, 0x0 ;  /* 0x00000000001e7882 */ /* 0x000fe20000000000 */
[----:B------:R-:W-:Y:S01]  /*1f30*/  UMOV UR31, 0x10000000 ;  /* 0x10000000001f7882 */ /* 0x000fe20000000000 */
[----:B------:R-:W-:Y:S01]  /*1f40*/  UMOV UR19, UR35 ;  /* 0x0000002300137c82 */ /* 0x000fe20008000000 */
[----:B------:R-:W-:Y:S01]  /*1f50*/  UMOV UR20, UR36 ;  /* 0x0000002400147c82 */ /* 0x000fe20008000000 */
[----:B------:R-:W-:Y:S01]  /*1f60*/  UMOV UR12, UR36 ;  /* 0x00000024000c7c82 */ /* 0x000fe20008000000 */
[----:B------:R-:W-:Y:S01]  /*1f70*/  UMOV UR9, UR17 ;  /* 0x0000001100097c82 */ /* 0x000fe20008000000 */
[----:B------:R-:W-:Y:S01]  /*1f80*/  UMOV UR10, UR18 ;  /* 0x00000012000a7c82 */ /* 0x000fe20008000000 */
[----:B------:R3:W-:Y:S01]  /*1f90*/  UTMALDG.3D.MULTICAST [UR16], [UR14], UR6, desc[UR30] ;  /* 0x00001e100e0073b4 */ /* 0x0007e20008011806 */
[----:B------:R-:W-:Y:S01]  /*1fa0*/  UIADD3 UR13, UPT, UPT, UR13, 0x1, URZ ;  /* 0x000000010d0d7890 */ /* 0x000fe2000fffe0ff */
[----:B------:R-:W-:-:S03]  /*1fb0*/  UMOV UR4, UR5 ;  /* 0x0000000500047c82 */ /* 0x000fc60008000000 */
[----:B------:R-:W-:Y:S01]  /*1fc0*/  UISETP.NE.AND UP0, UPT, UR13, UR25, UPT ;  /* 0x000000190d00728c */ /* 0x000fe2000bf05270 */
[----:B------:R3:W-:Y:S08]  /*1fd0*/  UTMALDG.3D [UR8], [UR22], desc[UR30] ;  /* 0x00001e08160075b4 */ /* 0x0007f00008011000 */
[----:B---3--:R-:W-:Y:S05]  /*1fe0*/  BRA.U UP0, `(.L_x_38) ;  /* 0xfffffffd004c7547 */ /* 0x008fea000b83ffff */
.L_x_32:
[C---:B------:R-:W-:Y:S01]  /*1ff0*/  LEA R3, R11.reuse, UR7, 0x3 ;  /* 0x000000070b037c11 */ /* 0x040fe2000f8e18ff */
[----:B------:R-:W-:Y:S01]  /*2000*/  NOP ;  /* 0x0000000000007918 */ /* 0x000fe20000000000 */
[----:B-1----:R-:W-:Y:S02]  /*2010*/  SHF.L.U32 R0, R10, 0x1f, RZ ;  /* 0x0000001f0a007819 */ /* 0x002fe400000006ff */
[----:B------:R-:W-:Y:S02]  /*2020*/  LEA R5, R11, UR7, 0x4 ;  /* 0x000000070b057c11 */ /* 0x000fe4000f8e20ff */
[----:B--2-4-:R-:W1:Y:S02]  /*2030*/  SYNCS.PHASECHK.TRANS64.TRYWAIT P0, [R3+URZ+0x90], R0 ;  /* 0x00009000030075a7 */ /* 0x014e6400080011ff */
[----:B-1----:R-:W-:Y:S05]  /*2040*/  @!P0 BRA `(.L_x_39) ;  /* 0x00000074009c8947 */ /* 0x002fea0003800000 */
.L_x_135:
[----:B------:R-:W2:Y:S01]  /*2050*/  LDS.128 R4, [R5+0x120] ;  /* 0x0001200005047984 */ /* 0x000ea20000000c00 */
[----:B------:R-:W-:Y:S01]  /*2060*/  UISETP.GE.AND UP0, UPT, UR42, 0x1, UPT ;  /* 0x000000012a00788c */ /* 0x000fe2000bf06270 */
[----:B------:R-:W-:Y:S01]  /*2070*/  @!PT LDS RZ, [RZ] ;  /* 0x00000000fffff984 */ /* 0x000fe20000000800 */
[----:B------:R-:W-:Y:S01]  /*2080*/  @!PT LDS RZ, [RZ] ;  /* 0x00000000fffff984 */ /* 0x000fe20000000800 */
[----:B------:R-:W-:Y:S01]  /*2090*/  @!PT LDS RZ, [RZ] ;  /* 0x00000000fffff984 */ /* 0x000fe20000000800 */
[----:B------:R-:W-:Y:S01]  /*20a0*/  @!PT LDS RZ, [RZ] ;  /* 0x00000000fffff984 */ /* 0x000fe20000000800 */
[----:B------:R3:W-:Y:S06]  /*20b0*/  MEMBAR.ALL.CTA ;  /* 0x0000000000007992 */ /* 0x0007ec0000008000 */
[----:B---3--:R-:W3:Y:S01]  /*20c0*/  FENCE.VIEW.ASYNC.S ;  /* 0x00000000000073c6 */ /* 0x008ee20000000000 */
[----:B--2---:R-:W-:-:S13]  /*20d0*/  LOP3.LUT P0, RZ, R6, 0x1, RZ, 0xc0, !PT ;  /* 0x0000000106ff7812 */ /* 0x004fda000780c0ff */
[----:B---3--:R-:W-:Y:S01]  /*20e0*/  VOTEU.ANY UP1, P0 ;  /* 0x0000000000ff7886 */ /* 0x008fe20000020100 */
[----:B------:R-:W-:-:S13]  /*20f0*/  PLOP3.LUT P0, PT, PT, PT, UP1, 0x80, 0x8 ;  /* 0x000000000008781c */ /* 0x000fda0003f0f018 */
[----:B-1----:R-:W-:Y:S02]  /*2100*/  @P0 LOP3.LUT R0, R5, 0xffff, RZ, 0xc0, !PT ;  /* 0x0000ffff05000812 */ /* 0x002fe400078ec0ff */
[----:B------:R-:W-:Y:S02]  /*2110*/  @P0 MOV R2, R4 ;  /* 0x0000000400020202 */ /* 0x000fe40000000f00 */
[----:B------:R-:W-:Y:S01]  /*2120*/  @P0 R2UR UR6, R0 ;  /* 0x00000000000602ca */ /* 0x000fe200000e0000 */
[----:B------:R-:W-:Y:S01]  /*2130*/  VIADD R0, R3, 0xa0 ;  /* 0x000000a003007836 */ /* 0x000fe20000000000 */
[----:B------:R-:W-:Y:S02]  /*2140*/  @P0 SHF.R.U32.HI R4, RZ, 0x10, R5 ;  /* 0x00000010ff040819 */ /* 0x000fe40000011605 */
[----:B------:R-:W-:Y:S02]  /*2150*/  @P0 R2UR UR8, R2 ;  /* 0x00000000020802ca */ /* 0x000fe400000e0000 */
[----:B------:R-:W-:-:S02]  /*2160*/  PRMT R0, RZ, 0x654, R0 ;  /* 0x00000654ff007816 */ /* 0x000fc40000000000 */
[----:B------:R-:W-:Y:S02]  /*2170*/  @P0 R2UR UR4, R4 ;  /* 0x00000000040402ca */ /* 0x000fe400000e0000 */
[----:B------:R1:W-:Y:S03]  /*2180*/  SYNCS.ARRIVE.TRANS64.RED.A1T0 RZ, [R0+URZ], RZ ;  /* 0x000000ff00ff79a7 */ /* 0x0003e600081004ff */
[----:B------:R-:W-:-:S04]  /*2190*/  @UP1 UMOV UR37, UR6 ;  /* 0x0000000600251c82 */ /* 0x000fc80008000000 */
[----:B------:R-:W-:-:S04]  /*21a0*/  @UP1 UMOV UR38, UR8 ;  /* 0x0000000800261c82 */ /* 0x000fc80008000000 */
[----:B------:R-:W-:Y:S01]  /*21b0*/  @UP1 UMOV UR36, UR4 ;  /* 0x0000000400241c82 */ /* 0x000fe20008000000 */
[----:B------:R-:W-:Y:S05]  /*21c0*/  BRA.U !UP0, `(.L_x_40) ;  /* 0x0000000108d47547 */ /* 0x000fea000b800000 */
[----:B------:R-:W2:Y:S01]  /*21d0*/  LDCU.128 UR12, c[0x0][0xb10] ;  /* 0x00016200ff0c77ac */ /* 0x000ea20008000c00 */
[----:B------:R-:W3:Y:S01]  /*21e0*/  LDCU UR25, c[0x0][0xb20] ;  /* 0x00016400ff1977ac */ /* 0x000ee20008000800 */
[----:B------:R-:W4:Y:S01]  /*21f0*/  LDCU UR20, c[0x0][0xb0c] ;  /* 0x00016180ff1477ac */ /* 0x000f220008000800 */
[----:B------:R-:W1:Y:S01]  /*2200*/  LDCU.64 UR10, c[0x0][0xb28] ;  /* 0x00016500ff0a77ac */ /* 0x000e620008000a00 */
[----:B------:R-:W-:Y:S02]  /*2210*/  UISETP.NE.AND UP3, UPT, UR42, 0x1, UPT ;  /* 0x000000012a00788c */ /* 0x000fe4000bf65270 */
[----:B--2---:R-:W-:Y:S02]  /*2220*/  UIMAD.WIDE.U32 UR16, UR39, UR15, URZ ;  /* 0x0000000f271072a5 */ /* 0x004fe4000f8e00ff */
[----:B------:R-:W-:Y:S02]  /*2230*/  UIMAD.WIDE.U32 UR8, UR40, UR12, URZ ;  /* 0x0000000c280872a5 */ /* 0x000fe4000f8e00ff */
[----:B------:R-:W-:-:S02]  /*2240*/  UISETP.NE.AND UP0, UPT, UR14, 0x1, UPT ;  /* 0x000000010e00788c */ /* 0x000fc4000bf05270 */
[----:B------:R-:W-:Y:S01]  /*2250*/  UIMAD.WIDE.U32 UR22, UR37, UR15, URZ ;  /* 0x0000000f251672a5 */ /* 0x000fe2000f8e00ff */
[----:B------:R-:W-:Y:S02]  /*2260*/  UMOV UR16, UR17 ;  /* 0x0000001100107c82 */ /* 0x000fe40008000000 */
[----:B------:R-:W-:Y:S01]  /*2270*/  UMOV UR8, UR9 ;  /* 0x0000000900087c82 */ /* 0x000fe20008000000 */
[----:B---3--:R-:W-:Y:S02]  /*2280*/  USHF.R.U32.HI UR16, URZ, UR25, UR16 ;  /* 0x00000019ff107299 */ /* 0x008fe40008011610 */
[----:B----4-:R-:W-:Y:S02]  /*2290*/  UISETP.NE.AND UP2, UPT, UR20, 0x1, UPT ;  /* 0x000000011400788c */ /* 0x010fe4000bf45270 */
[----:B------:R-:W-:Y:S02]  /*22a0*/  USHF.R.U32.HI UR8, URZ, UR13, UR8 ;  /* 0x0000000dff087299 */ /* 0x000fe40008011608 */
[----:B------:R-:W-:-:S02]  /*22b0*/  USEL UR6, UR39, UR16, !UP0 ;  /* 0x0000001027067287 */ /* 0x000fc4000c000000 */
[----:B------:R-:W-:Y:S02]  /*22c0*/  USEL UR8, UR40, UR8, !UP2 ;  /* 0x0000000828087287 */ /* 0x000fe4000d000000 */
[----:B-1----:R-:W-:Y:S01]  /*22d0*/  UIMAD.WIDE.U32 UR16, UR6, UR10, URZ ;  /* 0x0000000a061072a5 */ /* 0x002fe2000f8e00ff */
[----:B------:R-:W-:Y:S01]  /*22e0*/  UMOV UR4, UR23 ;  /* 0x0000001700047c82 */ /* 0x000fe20008000000 */
[----:B------:R-:W-:Y:S02]  /*22f0*/  UIMAD.WIDE.U32 UR18, UR38, UR12, URZ ;  /* 0x0000000c261272a5 */ /* 0x000fe4000f8e00ff */
[----:B------:R-:W-:-:S03]  /*2300*/  UIMAD.WIDE.U32 UR22, UR8, UR10, URZ ;  /* 0x0000000a081672a5 */ /* 0x000fc6000f8e00ff */
[----:B------:R-:W-:Y:S01]  /*2310*/  UMOV UR16, UR17 ;  /* 0x0000001100107c82 */ /* 0x000fe20008000000 */
[----:B------:R-:W-:Y:S02]  /*2320*/  USHF.R.U32.HI UR4, URZ, UR25, UR4 ;  /* 0x00000019ff047299 */ /* 0x000fe40008011604 */
[----:B------:R-:W-:Y:S01]  /*2330*/  @UP3 USHF.R.U32.HI UR6, URZ, UR11, UR16 ;  /* 0x0000000bff063299 */ /* 0x000fe20008011610 */
[----:B------:R-:W-:Y:S01]  /*2340*/  UMOV UR18, UR19 ;  /* 0x0000001300127c82 */ /* 0x000fe20008000000 */
[----:B------:R-:W-:Y:S01]  /*2350*/  UMOV UR22, UR23 ;  /* 0x0000001700167c82 */ /* 0x000fe20008000000 */
[----:B------:R-:W-:Y:S02]  /*2360*/  USHF.R.U32.HI UR13, URZ, UR13, UR18 ;  /* 0x0000000dff0d7299 */ /* 0x000fe40008011612 */
[----:B------:R-:W-:Y:S02]  /*2370*/  USEL UR4, UR37, UR4, !UP0 ;  /* 0x0000000425047287 */ /* 0x000fe4000c000000 */
[----:B------:R-:W-:-:S02]  /*2380*/  @UP3 USHF.R.U32.HI UR8, URZ, UR11, UR22 ;  /* 0x0000000bff083299 */ /* 0x000fc40008011616 */
[----:B------:R-:W-:Y:S02]  /*2390*/  UIMAD UR9, UR42, UR6, URZ ;  /* 0x000000062a0972a4 */ /* 0x000fe4000f8e02ff */
[----:B------:R-:W-:Y:S02]  /*23a0*/  USEL UR6, UR38, UR13, !UP2 ;  /* 0x0000000d26067287 */ /* 0x000fe4000d000000 */
[----:B------:R-:W-:Y:S02]  /*23b0*/  UIMAD UR12, UR42, UR8, URZ ;  /* 0x000000082a0c72a4 */ /* 0x000fe4000f8e02ff */
[----:B------:R-:W-:Y:S02]  /*23c0*/  UISETP.GE.AND UP0, UPT, UR4, UR9, UPT ;  /* 0x000000090400728c */ /* 0x000fe4000bf06270 */
[----:B------:R-:W-:Y:S02]  /*23d0*/  UIMAD.WIDE.U32 UR16, UR4, UR10, URZ ;  /* 0x0000000a041072a5 */ /* 0x000fe4000f8e00ff */
[----:B------:R-:W-:-:S02]  /*23e0*/  UISETP.GE.OR UP0, UPT, UR6, UR12, UP0 ;  /* 0x0000000c0600728c */ /* 0x000fc40008706670 */
        /* <DEDUP_REMOVED lines=19> */
.L_x_40:
[----:B------:R-:W2:Y:S02]  /*2520*/  LDCU UR4, c[0x0][0xb30] ;  /* 0x00016600ff0477ac */ /* 0x000ea40008000800 */
[----:B--2---:R-:W-:-:S09]  /*2530*/  UISETP.NE.AND UP0, UPT, UR4, 0x1, UPT ;  /* 0x000000010400788c */ /* 0x004fd2000bf05270 */
[----:B------:R-:W-:Y:S05]  /*2540*/  BRA.U UP0, `(.L_x_41) ;  /* 0x0000000100447547 */ /* 0x000fea000b800000 */
[----:B------:R-:W2:Y:S01]  /*2550*/  LDCU.128 UR12, c[0x0][0xb10] ;  /* 0x00016200ff0c77ac */ /* 0x000ea20008000c00 */
[----:B------:R-:W3:Y:S01]  /*2560*/  LDCU UR16, c[0x0][0xb0c] ;  /* 0x00016180ff1077ac */ /* 0x000ee20008000800 */
[----:B------:R-:W4:Y:S01]  /*2570*/  LDCU UR17, c[0x0][0xb20] ;  /* 0x00016400ff1177ac */ /* 0x000f220008000800 */
[----:B--2---:R-:W-:Y:S02]  /*2580*/  UIMAD.WIDE.U32 UR10, UR38, UR12, URZ ;  /* 0x0000000c260a72a5 */ /* 0x004fe4000f8e00ff */
[----:B------:R-:W-:Y:S02]  /*2590*/  UIMAD.WIDE.U32 UR8, UR37, UR15, URZ ;  /* 0x0000000f250872a5 */ /* 0x000fe4000f8e00ff */
[----:B---3--:R-:W-:Y:S02]  /*25a0*/  UISETP.NE.AND UP2, UPT, UR16, 0x1, UPT ;  /* 0x000000011000788c */ /* 0x008fe4000bf45270 */
[----:B------:R-:W-:Y:S01]  /*25b0*/  UISETP.NE.AND UP0, UPT, UR14, 0x1, UPT ;  /* 0x000000010e00788c */ /* 0x000fe2000bf05270 */
[----:B------:R-:W-:-:S02]  /*25c0*/  UMOV UR6, UR11 ;  /* 0x0000000b00067c82 */ /* 0x000fc40008000000 */
[----:B------:R-:W-:Y:S01]  /*25d0*/  UMOV UR4, UR9 ;  /* 0x0000000900047c82 */ /* 0x000fe20008000000 */
[----:B------:R-:W-:Y:S02]  /*25e0*/  USHF.R.U32.HI UR6, URZ, UR13, UR6 ;  /* 0x0000000dff067299 */ /* 0x000fe40008011606 */
[----:B----4-:R-:W-:Y:S02]  /*25f0*/  USHF.R.U32.HI UR4, URZ, UR17, UR4 ;  /* 0x00000011ff047299 */ /* 0x010fe40008011604 */
[----:B------:R-:W-:Y:S02]  /*2600*/  USEL UR6, UR38, UR6, !UP2 ;  /* 0x0000000626067287 */ /* 0x000fe4000d000000 */
[----:B------:R-:W-:-:S04]  /*2610*/  USEL UR4, UR37, UR4, !UP0 ;  /* 0x0000000425047287 */ /* 0x000fc8000c000000 */
[----:B------:R-:W-:Y:S02]  /*2620*/  UIADD3 UR8, UPT, UPT, UR6, -UR4, URZ ;  /* 0x8000000406087290 */ /* 0x000fe4000fffe0ff */
[----:B------:R-:W-:Y:S02]  /*2630*/  UIADD3 UR4, UPT, UPT, -UR6, UR4, URZ ;  /* 0x0000000406047290 */ /* 0x000fe4000fffe1ff */
[----:B------:R-:W-:Y:S02]  /*2640*/  UIMAD UR37, UR8, UR14, UR37 ;  /* 0x0000000e082572a4 */ /* 0x000fe4000f8e0225 */
[----:B------:R-:W-:-:S12]  /*2650*/  UIMAD UR38, UR4, UR16, UR38 ;  /* 0x00000010042672a4 */ /* 0x000fd8000f8e0226 */
.L_x_41:
[----:B------:R-:W-:Y:S01]  /*2660*/  VIADD R11, R11, 0x1 ;  /* 0x000000010b0b7836 */ /* 0x000fe20000000000 */
[----:B------:R-:W-:Y:S01]  /*2670*/  R2UR UR4, R87 ;  /* 0x00000000570472ca */ /* 0x000fe200000e0000 */
[----:B------:R-:W-:Y:S01]  /*2680*/  UIADD3 UR20, UPT, UPT, UR37, UR59, URZ ;  /* 0x0000003b25147290 */ /* 0x000fe2000fffe0ff */
[----:B------:R-:W-:Y:S02]  /*2690*/  PLOP3.LUT P1, PT, PT, PT, PT, 0x80, 0x8 ;  /* 0x000000000008781c */ /* 0x000fe40003f2f070 */
[----:B------:R-:W-:-:S04]  /*26a0*/  ISETP.NE.AND P0, PT, R11, 0x2, PT ;  /* 0x000000020b00780c */ /* 0x000fc80003f05270 */
[----:B------:R-:W-:Y:S02]  /*26b0*/  SEL R3, RZ, 0x1, P0 ;  /* 0x00000001ff037807 */ /* 0x000fe40000000000 */
[----:B------:R-:W-:Y:S02]  /*26c0*/  SEL R11, R11, RZ, P0 ;  /* 0x000000ff0b0b7207 */ /* 0x000fe40000000000 */
[----:B------:R-:W-:Y:S01]  /*26d0*/  LOP3.LUT R10, R10, R3, RZ, 0x3c, !PT ;  /* 0x000000030a0a7212 */ /* 0x000fe200078e3cff */
[----:B------:R-:W-:Y:S01]  /*26e0*/  UIADD3 UR16, UPT, UPT, UR38, UR4, URZ ;  /* 0x0000000426107290 */ /* 0x000fe2000fffe0ff */
[----:B------:R-:W-:Y:S11]  /*26f0*/  BRA.U UP1, `(.L_x_42) ;  /* 0xfffffff101587547 */ /* 0x000ff6000b83ffff */
[----:B------:R-:W-:Y:S01]  /*2700*/  UIADD3 UR7, UPT, UPT, UR7, 0x20, URZ ;  /* 0x0000002007077890 */ /* 0x000fe2000fffe0ff */
[----:B------:R-:W-:-:S03]  /*2710*/  SHF.L.U32 R3, R12, 0x1f, RZ ;  /* 0x0000001f0c037819 */ /* 0x000fc600000006ff */
[----:B------:R-:W-:-:S09]  /*2720*/  ULEA UR4, UR5, UR7, 0x3 ;  /* 0x0000000705047291 */ /* 0x000fd2000f8e18ff */
[----:B------:R-:W2:Y:S02]  /*2730*/  SYNCS.PHASECHK.TRANS64.TRYWAIT P0, [UR4], R3 ;  /* 0x00000003ff0075a7 */ /* 0x000ea40008001104 */
[----:B--2---:R-:W-:Y:S05]  /*2740*/  @!P0 BRA `(.L_x_43) ;  /* 0x0000006c00f08947 */ /* 0x004fea0003800000 */
.L_x_137:
[----:B------:R-:W-:-:S04]  /*2750*/  UIADD3 UR4, UPT, UPT, UR5, 0x1, URZ ;  /* 0x0000000105047890 */ /* 0x000fc8000fffe0ff */
[----:B------:R-:W-:-:S04]  /*2760*/  UISETP.NE.AND UP0, UPT, UR4, 0x4, UPT ;  /* 0x000000040400788c */ /* 0x000fc8000bf05270 */
[----:B------:R-:W-:Y:S02]  /*2770*/  USEL UR6, URZ, 0x1, UP0 ;  /* 0x00000001ff067887 */ /* 0x000fe40008000000 */
[----:B------:R-:W-:-:S04]  /*2780*/  USEL UR4, UR4, URZ, UP0 ;  /* 0x000000ff04047287 */ /* 0x000fc80008000000 */
[----:B------:R-:W-:Y:S01]  /*2790*/  ULEA UR5, UR4, UR7, 0x3 ;  /* 0x0000000704057291 */ /* 0x000fe2000f8e18ff */
[----:B------:R-:W-:-:S04]  /*27a0*/  LOP3.LUT R2, R12, UR6, RZ, 0x3c, !PT ;  /* 0x000000060c027c12 */ /* 0x000fc8000f8e3cff */
[----:B-1----:R-:W-:-:S04]  /*27b0*/  SHF.L.U32 R3, R2, 0x1f, RZ ;  /* 0x0000001f02037819 */ /* 0x002fc800000006ff */
[----:B------:R-:W1:Y:S02]  /*27c0*/  SYNCS.PHASECHK.TRANS64.TRYWAIT P0, [UR5], R3 ;  /* 0x00000003ff0075a7 */ /* 0x000e640008001105 */
[----:B-1----:R-:W-:Y:S05]  /*27d0*/  @!P0 BRA `(.L_x_44) ;  /* 0x0000006c00e48947 */ /* 0x002fea0003800000 */
.L_x_139:
        /* <DEDUP_REMOVED lines=9> */
.L_x_141:
[----:B------:R-:W-:-:S04]  /*2870*/  UIADD3 UR4, UPT, UPT, UR4, 0x1, URZ ;  /* 0x0000000104047890 */ /* 0x000fc8000fffe0ff */
[----:B------:R-:W-:-:S04]  /*2880*/  UISETP.NE.AND UP0, UPT, UR4, 0x4, UPT ;  /* 0x000000040400788c */ /* 0x000fc8000bf05270 */
[----:B------:R-:W-:Y:S02]  /*2890*/  USEL UR5, URZ, 0x1, UP0 ;  /* 0x00000001ff057887 */ /* 0x000fe40008000000 */
[----:B------:R-:W-:-:S04]  /*28a0*/  USEL UR4, UR4, URZ, UP0 ;  /* 0x000000ff04047287 */ /* 0x000fc80008000000 */
[----:B------:R-:W-:Y:S01]  /*28b0*/  ULEA UR4, UR4, UR7, 0x3 ;  /* 0x0000000704047291 */ /* 0x000fe2000f8e18ff */
[----:B-1----:R-:W-:-:S04]  /*28c0*/  LOP3.LUT R3, R2, UR5, RZ, 0x3c, !PT ;  /* 0x0000000502037c12 */ /* 0x002fc8000f8e3cff */
[----:B------:R-:W-:Y:S01]  /*28d0*/  SHF.L.U32 R3, R3, 0x1f, RZ ;  /* 0x0000001f03037819 */ /* 0x000fe200000006ff */
[----:B------:R-:W-:-:S07]  /*28e0*/  IMAD.U32 R0, RZ, RZ, UR4 ;  /* 0x00000004ff007e24 */ /* 0x000fce000f8e00ff */
.L_x_46:
[----:B-1----:R1:W2:Y:S02]  /*28f0*/  SYNCS.PHASECHK.TRANS64.TRYWAIT P0, [R0+URZ], R3 ;  /* 0x00000003000075a7 */ /* 0x0022a400080011ff */
[----:B--2---:R-:W-:Y:S05]  /*2900*/  @!P0 NANOSLEEP.SYNCS 0x989680 ;  /* 0x009896800000895d */ /* 0x004fea0003900000 */
[----:B------:R-:W2:Y:S02]  /*2910*/  @!P0 SYNCS.PHASECHK.TRANS64 P0, [R0+URZ], R3 ;  /* 0x00000003000085a7 */ /* 0x000ea400080010ff */
[----:B--2---:R-:W-:Y:S05]  /*2920*/  @P0 EXIT ;  /* 0x000000000000094d */ /* 0x004fea0003800000 */
[----:B------:R-:W-:Y:S05]  /*2930*/  BRA `(.L_x_46) ;  /* 0xfffffffc00ec7947 */ /* 0x000fea000383ffff */
.L_x_22:
[----:B------:R-:W1:Y:S02]  /*2940*/  S2UR UR4, SR_CgaCtaId ;  /* 0x00000000000479c3 */ /* 0x000e640000008800 */
[----:B-1----:R-:W-:-:S04]  /*2950*/  UISETP.NE.AND UP0, UPT, UR4, URZ, UPT ;  /* 0x000000ff0400728c */ /* 0x002fc8000bf05270 */
[----:B------:R-:W-:-:S09]  /*2960*/  UISETP.NE.OR UP0, UPT, UR17, 0x1, UP0 ;  /* 0x000000011100788c */ /* 0x000fd20008705670 */
[----:B------:R-:W-:Y:S05]  /*2970*/  BRA.U UP0, `(.L_x_47) ;  /* 0x00000005004c7547 */ /* 0x000fea000b800000 */
[----:B------:R-:W1:Y:S01]  /*2980*/  S2UR UR5, SR_CgaCtaId ;  /* 0x00000000000579c3 */ /* 0x000e620000008800 */
[----:B------:R-:W-:Y:S01]  /*2990*/  UMOV UR4, 0x400 ;  /* 0x0000040000047882 */ /* 0x000fe20000000000 */
[----:B------:R-:W-:Y:S01]  /*29a0*/  ISETP.GE.U32.AND P2, PT, R0, 0x2, PT ;  /* 0x000000020000780c */ /* 0x000fe20003f46070 */
[----:B------:R-:W-:Y:S01]  /*29b0*/  IMAD.MOV.U32 R12, RZ, RZ, 0x1 ;  /* 0x00000001ff0c7424 */ /* 0x000fe200078e00ff */
[----:B------:R-:W-:Y:S02]  /*29c0*/  CS2R R10, SRZ ;  /* 0x00000000000a7805 */ /* 0x000fe4000001ff00 */
[----:B------:R-:W-:Y:S01]  /*29d0*/  CS2R R8, SRZ ;  /* 0x0000000000087805 */ /* 0x000fe2000001ff00 */
[----:B-1----:R-:W-:-:S03]  /*29e0*/  ULEA UR6, UR5, UR4, 0x18 ;  /* 0x0000000405067291 */ /* 0x002fc6000f8ec0ff */
[----:B------:R-:W-:-:S09]  /*29f0*/  UMOV UR5, URZ ;  /* 0x000000ff00057c82 */ /* 0x000fd20008000000 */
.L_x_51:
[----:B------:R-:W-:Y:S02]  /*2a00*/  LEA R2, R8, UR6, 0x3 ;  /* 0x0000000608027c11 */ /* 0x000fe4000f8e18ff */
[----:B------:R-:W-:-:S03]  /*2a10*/  SHF.L.U32 R5, R9, 0x1f, RZ ;  /* 0x0000001f09057819 */ /* 0x000fc600000006ff */
[----:B------:R-:W-:Y:S01]  /*2a20*/  VIADD R4, R2, 0x100 ;  /* 0x0000010002047836 */ /* 0x000fe20000000000 */
[----:B------:R-:W1:Y:S02]  /*2a30*/  SYNCS.PHASECHK.TRANS64.TRYWAIT P0, [R2+URZ+0xf0], R5 ;  /* 0x0000f005020075a7 */ /* 0x000e6400080011ff */
[----:B-1----:R-:W-:Y:S05]  /*2a40*/  @!P0 BRA `(.L_x_48) ;  /* 0x0000006c00788947 */ /* 0x002fea0003800000 */
.L_x_142:
[----:B------:R-:W-:Y:S01]  /*2a50*/  ULEA UR4, UR5, UR6, 0x3 ;  /* 0x0000000605047291 */ /* 0x000fe2000f8e18ff */
[----:B------:R-:W-:Y:S02]  /*2a60*/  PRMT R4, RZ, 0x654, R4 ;  /* 0x00000654ff047816 */ /* 0x000fe40000000004 */
[----:B-1----:R-:W-:Y:S01]  /*2a70*/  SHF.L.U32 R5, R12, 0x1f, RZ ;  /* 0x0000001f0c057819 */ /* 0x002fe200000006ff */
[----:B------:R-:W-:Y:S01]  /*2a80*/  UIADD3 UR7, UPT, UPT, UR4, 0x90, URZ ;  /* 0x0000009004077890 */ /* 0x000fe2000fffe0ff */
[----:B------:R1:W-:Y:S05]  /*2a90*/  SYNCS.ARRIVE.TRANS64.RED.A1T0 RZ, [R4+URZ], RZ ;  /* 0x000000ff04ff79a7 */ /* 0x0003ea00081004ff */
[----:B------:R-:W-:Y:S01]  /*2aa0*/  IMAD.U32 R7, RZ, RZ, UR7 ;  /* 0x00000007ff077e24 */ /* 0x000fe2000f8e00ff */
[----:B------:R-:W2:Y:S04]  /*2ab0*/  SYNCS.PHASECHK.TRANS64.TRYWAIT P0, [UR4+0xa0], R5 ;  /* 0x0000a005ff0075a7 */ /* 0x000ea80008001104 */
[----:B------:R-:W-:Y:S01]  /*2ac0*/  PRMT R6, R0, 0x654, R7 ;  /* 0x0000065400067816 */ /* 0x000fe20000000007 */
[----:B-1----:R-:W-:Y:S01]  /*2ad0*/  @!P2 IMAD.MOV.U32 R4, RZ, RZ, 0x10 ;  /* 0x00000010ff04a424 */ /* 0x002fe200078e00ff */
[----:B--2---:R-:W-:Y:S06]  /*2ae0*/  @!P0 BRA `(.L_x_49) ;  /* 0x0000006c00648947 */ /* 0x004fec0003800000 */
.L_x_144:
[----:B------:R-:W-:Y:S01]  /*2af0*/  ULEA UR8, UR5, UR6, 0x4 ;  /* 0x0000000605087291 */ /* 0x000fe2000f8e20ff */
[----:B------:R-:W-:Y:S01]  /*2b00*/  SEL R3, R6, R3, !P2 ;  /* 0x0000000306037207 */ /* 0x000fe20005000000 */
[----:B------:R-:W-:Y:S01]  /*2b10*/  UIADD3 UR9, UPT, UPT, UR4, 0x90, URZ ;  /* 0x0000009004097890 */ /* 0x000fe2000fffe0ff */
[----:B-1----:R-:W-:Y:S01]  /*2b20*/  LEA R2, R11, UR6, 0x3 ;  /* 0x000000060b027c11 */ /* 0x002fe2000f8e18ff */
[----:B------:R-:W-:Y:S01]  /*2b30*/  UIADD3 UR8, UPT, UPT, UR8, 0x120, URZ ;  /* 0x0000012008087890 */ /* 0x000fe2000fffe0ff */
[----:B------:R-:W-:Y:S01]  /*2b40*/  SHF.L.U32 R5, R10, 0x1f, RZ ;  /* 0x0000001f0a057819 */ /* 0x000fe200000006ff */
[----:B------:R1:W-:Y:S01]  /*2b50*/  @!P2 SYNCS.ARRIVE.TRANS64.RED RZ, [R3+URZ], R4 ;  /* 0x0000000403ffa9a7 */ /* 0x0003e200080004ff */
[----:B------:R-:W-:Y:S01]  /*2b60*/  UIADD3 UR4, UPT, UPT, UR5, 0x1, URZ ;  /* 0x0000000105047890 */ /* 0x000fe2000fffe0ff */
[----:B------:R-:W-:-:S03]  /*2b70*/  VIADD R8, R8, 0x1 ;  /* 0x0000000108087836 */ /* 0x000fc60000000000 */
[----:B------:R-:W-:Y:S02]  /*2b80*/  UISETP.NE.AND UP0, UPT, UR4, 0x2, UPT ;  /* 0x000000020400788c */ /* 0x000fe4000bf05270 */
[----:B------:R-:W-:Y:S06]  /*2b90*/  UGETNEXTWORKID.BROADCAST [UR8], [UR9] ;  /* 0x00000000080073ca */ /* 0x000fec0008000100 */
[----:B------:R-:W-:Y:S01]  /*2ba0*/  USEL UR7, URZ, 0x1, UP0 ;  /* 0x00000001ff077887 */ /* 0x000fe20008000000 */
[----:B------:R-:W-:Y:S01]  /*2bb0*/  ISETP.NE.AND P0, PT, R8, 0x2, PT ;  /* 0x000000020800780c */ /* 0x000fe20003f05270 */
[----:B------:R-:W-:Y:S01]  /*2bc0*/  USEL UR5, UR4, URZ, UP0 ;  /* 0x000000ff04057287 */ /* 0x000fe20008000000 */
[----:B------:R-:W2:Y:S03]  /*2bd0*/  SYNCS.PHASECHK.TRANS64.TRYWAIT P1, [R2+URZ+0x90], R5 ;  /* 0x00009005020075a7 */ /* 0x000ea600080211ff */
[----:B------:R-:W-:Y:S01]  /*2be0*/  LOP3.LUT R12, R12, UR7, RZ, 0x3c, !PT ;  /* 0x000000070c0c7c12 */ /* 0x000fe2000f8e3cff */
[----:B-12---:R-:W-:Y:S07]  /*2bf0*/  @!P1 BRA `(.L_x_50) ;  /* 0x0000006c00389947 */ /* 0x006fee0003800000 */
.L_x_145:
[C---:B------:R-:W-:Y:S01]  /*2c00*/  LEA R4, R11.reuse, UR6, 0x4 ;  /* 0x000000060b047c11 */ /* 0x040fe2000f8e20ff */
[----:B-1----:R-:W-:Y:S01]  /*2c10*/  VIADD R2, R2, 0xa0 ;  /* 0x000000a002027836 */ /* 0x002fe20000000000 */
[----:B------:R-:W-:Y:S01]  /*2c20*/  SEL R8, R8, RZ, P0 ;  /* 0x000000ff08087207 */ /* 0x000fe20000000000 */
[----:B------:R-:W-:-:S03]  /*2c30*/  VIADD R11, R11, 0x1 ;  /* 0x000000010b0b7836 */ /* 0x000fc60000000000 */
[----:B------:R-:W1:Y:S01]  /*2c40*/  LDS.128 R4, [R4+0x120] ;  /* 0x0001200004047984 */ /* 0x000e620000000c00 */
[----:B------:R-:W-:Y:S02]  /*2c50*/  PRMT R2, RZ, 0x654, R2 ;  /* 0x00000654ff027816 */ /* 0x000fe40000000002 */
[C---:B------:R-:W-:Y:S01]  /*2c60*/  ISETP.NE.AND P1, PT, R11.reuse, 0x2, PT ;  /* 0x000000020b00780c */ /* 0x040fe20003f25270 */
[----:B------:R-:W-:Y:S01]  /*2c70*/  @!PT LDS RZ, [RZ] ;  /* 0x00000000fffff984 */ /* 0x000fe20000000800 */
[----:B------:R-:W-:Y:S01]  /*2c80*/  @!PT LDS RZ, [RZ] ;  /* 0x00000000fffff984 */ /* 0x000fe20000000800 */
[----:B------:R-:W-:Y:S01]  /*2c90*/  @!PT LDS RZ, [RZ] ;  /* 0x00000000fffff984 */ /* 0x000fe20000000800 */
[----:B------:R-:W-:Y:S01]  /*2ca0*/  @!PT LDS RZ, [RZ] ;  /* 0x00000000fffff984 */ /* 0x000fe20000000800 */
[----:B------:R2:W-:Y:S06]  /*2cb0*/  MEMBAR.ALL.CTA ;  /* 0x0000000000007992 */ /* 0x0005ec0000008000 */
[----:B--2---:R-:W2:Y:S01]  /*2cc0*/  FENCE.VIEW.ASYNC.S ;  /* 0x00000000000073c6 */ /* 0x004ea20000000000 */
[----:B------:R-:W-:Y:S01]  /*2cd0*/  SEL R11, R11, RZ, P1 ;  /* 0x000000ff0b0b7207 */ /* 0x000fe20000800000 */
[----:B--2---:R2:W-:Y:S01]  /*2ce0*/  SYNCS.ARRIVE.TRANS64.RED.A1T0 RZ, [R2+URZ], RZ ;  /* 0x000000ff02ff79a7 */ /* 0x0045e200081004ff */
[----:B-1----:R-:W-:-:S02]  /*2cf0*/  LOP3.LUT P3, RZ, R6, 0x1, RZ, 0xc0, !PT ;  /* 0x0000000106ff7812 */ /* 0x002fc4000786c0ff */
[----:B------:R-:W-:-:S04]  /*2d00*/  SEL R5, RZ, 0x1, P1 ;  /* 0x00000001ff057807 */ /* 0x000fc80000800000 */
[----:B------:R-:W-:Y:S02]  /*2d10*/  LOP3.LUT R10, R10, R5, RZ, 0x3c, !PT ;  /* 0x000000050a0a7212 */ /* 0x000fe400078e3cff */
[----:B--2---:R-:W-:-:S04]  /*2d20*/  SEL R2, RZ, 0x1, P0 ;  /* 0x00000001ff027807 */ /* 0x004fc80000000000 */
[----:B------:R-:W-:Y:S01]  /*2d30*/  LOP3.LUT R9, R9, R2, RZ, 0x3c, !PT ;  /* 0x0000000209097212 */ /* 0x000fe200078e3cff */
[----:B------:R-:W-:Y:S06]  /*2d40*/  @P3 BRA `(.L_x_51) ;  /* 0xfffffffc002c3947 */ /* 0x000fec000383ffff */
[----:B------:R-:W-:Y:S01]  /*2d50*/  ULEA UR4, UR5, UR6, 0x3 ;  /* 0x0000000605047291 */ /* 0x000fe2000f8e18ff */
[----:B------:R-:W-:-:S08]  /*2d60*/  SHF.L.U32 R3, R12, 0x1f, RZ ;  /* 0x0000001f0c037819 */ /* 0x000fd000000006ff */
[----:B------:R-:W1:Y:S02]  /*2d70*/  SYNCS.PHASECHK.TRANS64 P0, [UR4+0xa0], R3 ;  /* 0x0000a003ff0075a7 */ /* 0x000e640008001004 */
[----:B-1----:R-:W-:Y:S05]  /*2d80*/  @P0 BRA `(.L_x_52) ;  /* 0x0000000000080947 */ /* 0x002fea0003800000 */
[----:B------:R-:W1:Y:S02]  /*2d90*/  SYNCS.PHASECHK.TRANS64.TRYWAIT P0, [UR4+0xa0], R3 ;  /* 0x0000a003ff0075a7 */ /* 0x000e640008001104 */
[----:B-1----:R-:W-:Y:S05]  /*2da0*/  @!P0 BRA `(.L_x_53) ;  /* 0x0000006800e08947 */ /* 0x002fea0003800000 */
.L_x_52:
[----:B------:R-:W-:-:S04]  /*2db0*/  UIADD3 UR7, UPT, UPT, UR5, 0x1, URZ ;  /* 0x0000000105077890 */ /* 0x000fc8000fffe0ff */
[----:B------:R-:W-:-:S04]  /*2dc0*/  UISETP.NE.AND UP0, UPT, UR7, 0x2, UPT ;  /* 0x000000020700788c */ /* 0x000fc8000bf05270 */
[----:B------:R-:W-:Y:S02]  /*2dd0*/  USEL UR8, URZ, 0x1, UP0 ;  /* 0x00000001ff087887 */ /* 0x000fe40008000000 */
[----:B------:R-:W-:-:S04]  /*2de0*/  USEL UR7, UR7, URZ, UP0 ;  /* 0x000000ff07077287 */ /* 0x000fc80008000000 */
[----:B------:R-:W-:Y:S01]  /*2df0*/  ULEA UR7, UR7, UR6, 0x3 ;  /* 0x0000000607077291 */ /* 0x000fe2000f8e18ff */
[----:B-1----:R-:W-:-:S04]  /*2e00*/  LOP3.LUT R3, R12, UR8, RZ, 0x3c, !PT ;  /* 0x000000080c037c12 */ /* 0x002fc8000f8e3cff */
[----:B------:R-:W-:-:S04]  /*2e10*/  SHF.L.U32 R0, R3, 0x1f, RZ ;  /* 0x0000001f03007819 */ /* 0x000fc800000006ff */
[----:B------:R-:W1:Y:S02]  /*2e20*/  SYNCS.PHASECHK.TRANS64 P0, [UR7+0xa0], R0 ;  /* 0x0000a000ff0075a7 */ /* 0x000e640008001007 */
[----:B-1----:R-:W-:Y:S05]  /*2e30*/  @P0 EXIT ;  /* 0x000000000000094d */ /* 0x002fea0003800000 */
[----:B------:R-:W-:Y:S02]  /*2e40*/  SHF.L.U32 R3, R3, 0x1f, RZ ;  /* 0x0000001f03037819 */ /* 0x000fe400000006ff */
[----:B------:R-:W-:-:S07]  /*2e50*/  MOV R0, UR7 ;  /* 0x0000000700007c02 */ /* 0x000fce0008000f00 */
.L_x_54:
[----:B-1----:R1:W2:Y:S02]  /*2e60*/  SYNCS.PHASECHK.TRANS64.TRYWAIT P0, [R0+URZ+0xa0], R3 ;  /* 0x0000a003000075a7 */ /* 0x0022a400080011ff */
[----:B--2---:R-:W-:Y:S05]  /*2e70*/  @!P0 NANOSLEEP.SYNCS 0x989680 ;  /* 0x009896800000895d */ /* 0x004fea0003900000 */
[----:B------:R-:W2:Y:S02]  /*2e80*/  @!P0 SYNCS.PHASECHK.TRANS64 P0, [R0+URZ+0xa0], R3 ;  /* 0x0000a003000085a7 */ /* 0x000ea400080010ff */
[----:B--2---:R-:W-:Y:S05]  /*2e90*/  @P0 EXIT ;  /* 0x000000000000094d */ /* 0x004fea0003800000 */
[----:B------:R-:W-:Y:S05]  /*2ea0*/  BRA `(.L_x_54) ;  /* 0xfffffffc00ec7947 */ /* 0x000fea000383ffff */
.L_x_47:
[----:B------:R-:W-:Y:S05]  /*2eb0*/  BRA.U UP4, `(.L_x_55) ;  /* 0x0000000d04847547 */ /* 0x000fea000b800000 */
[----:B------:R-:W1:Y:S01]  /*2ec0*/  S2UR UR7, SR_CgaCtaId ;  /* 0x00000000000779c3 */ /* 0x000e620000008800 */
[----:B------:R-:W-:Y:S01]  /*2ed0*/  UMOV UR4, 0x40 ;  /* 0x0000004000047882 */ /* 0x000fe20000000000 */
[----:B------:R-:W-:Y:S01]  /*2ee0*/  NOP ;  /* 0x0000000000007918 */ /* 0x000fe20000000000 */
[----:B------:R-:W-:Y:S01]  /*2ef0*/  UMOV UR6, 0x400 ;  /* 0x0000040000067882 */ /* 0x000fe20000000000 */
[----:B-1----:R-:W-:Y:S02]  /*2f00*/  ULEA UR5, UR7, UR4, 0x18 ;  /* 0x0000000407057291 */ /* 0x002fe4000f8ec0ff */
[----:B------:R-:W-:-:S07]  /*2f10*/  ULEA UR6, UR7, UR6, 0x18 ;  /* 0x0000000607067291 */ /* 0x000fce000f8ec0ff */
[----:B------:R-:W1:Y:S02]  /*2f20*/  LDS.U8 R0, [UR5+0x1c] ;  /* 0x00001c05ff007984 */ /* 0x000e640008000000 */
[----:B-1----:R-:W-:-:S13]  /*2f30*/  ISETP.NE.AND P0, PT, R0, RZ, PT ;  /* 0x000000ff0000720c */ /* 0x002fda0003f05270 */
[----:B------:R-:W-:Y:S05]  /*2f40*/  @P0 BRA `(.L_x_56) ;  /* 0x0000000000580947 */ /* 0x000fea0003800000 */
[----:B------:R-:W-:-:S13]  /*2f50*/  ELECT P0, URZ, PT ;  /* 0x0000000000ff782f */ /* 0x000fda0003800000 */
[----:B------:R-:W-:Y:S05]  /*2f60*/  @!P0 BRA `(.L_x_57) ;  /* 0x0000000000608947 */ /* 0x000fea0003800000 */
[----:B------:R-:W-:Y:S01]  /*2f70*/  UMOV UR4, 0x10 ;  /* 0x0000001000047882 */ /* 0x000fe20000000000 */
[----:B------:R-:W-:Y:S01]  /*2f80*/  HFMA2 R0, -RZ, RZ, 0, 5.9604644775390625e-08 ;  /* 0x00000001ff007431 */ /* 0x000fe200000001ff */
[----:B------:R-:W-:-:S03]  /*2f90*/  MOV R3, 0xffff ;  /* 0x0000ffff00037802 */ /* 0x000fc60000000f00 */
[----:B------:R-:W-:Y:S04]  /*2fa0*/  DEPBAR.LE SB1, 0x36 ;  /* 0x00009d800000791a */ /* 0x000fe80000000000 */
[----:B------:R-:W1:Y:S02]  /*2fb0*/  UTCATOMSWS.FIND_AND_SET.ALIGN UP0, UR4, UR4 ;  /* 0x00000004000475e3 */ /* 0x000e640008000800 */
[----:B-1----:R-:W-:Y:S01]  /*2fc0*/  MOV R4, UR4 ;  /* 0x0000000400047c02 */ /* 0x002fe20008000f00 */
[----:B------:R-:W-:Y:S06]  /*2fd0*/  BRA.U UP0, `(.L_x_58) ;  /* 0x0000000100187547 */ /* 0x000fec000b800000 */
.L_x_59:
[----:B------:R-:W-:Y:S05]  /*2fe0*/  NANOSLEEP 0x64 ;  /* 0x000000640000795d */ /* 0x000fea0003800000 */
[----:B------:R-:W-:-:S05]  /*2ff0*/  UMOV UR4, 0x10 ;  /* 0x0000001000047882 */ /* 0x000fca0000000000 */
[----:B------:R-:W-:Y:S04]  /*3000*/  DEPBAR.LE SB1, 0x36 ;  /* 0x00009d800000791a */ /* 0x000fe80000000000 */
[----:B------:R-:W1:Y:S02]  /*3010*/  UTCATOMSWS.FIND_AND_SET.ALIGN UP0, UR4, UR4 ;  /* 0x00000004000475e3 */ /* 0x000e640008000800 */
[----:B-1----:R-:W-:Y:S01]  /*3020*/  MOV R4, UR4 ;  /* 0x0000000400047c02 */ /* 0x002fe20008000f00 */
[----:B------:R-:W-:Y:S05]  /*3030*/  BRA.U !UP0, `(.L_x_59) ;  /* 0xfffffffd08e87547 */ /* 0x000fea000b83ffff */
.L_x_58:
[-C--:B------:R-:W-:Y:S02]  /*3040*/  SHF.L.U32 R3, R3, R4.reuse, RZ ;  /* 0x0000000403037219 */ /* 0x080fe400000006ff */
[----:B------:R-:W-:Y:S01]  /*3050*/  SHF.L.U32 R0, R0, R4, RZ ;  /* 0x0000000400007219 */ /* 0x000fe200000006ff */
[----:B------:R-:W-:Y:S02]  /*3060*/  IMAD.SHL.U32 R4, R4, 0x20, RZ ;  /* 0x0000002004047824 */ /* 0x000fe400078e00ff */
[----:B------:R1:W-:Y:S04]  /*3070*/  ATOMS.OR RZ, [UR5+0x14], R3 ;  /* 0x00001403ffff798c */ /* 0x0003e8000b000005 */
[----:B------:R1:W-:Y:S04]  /*3080*/  ATOMS.OR RZ, [UR5+0x18], R0 ;  /* 0x00001800ffff798c */ /* 0x0003e8000b000005 */
[----:B------:R1:W-:Y:S01]  /*3090*/  STS [UR6+0x140], R4 ;  /* 0x00014004ff007988 */ /* 0x0003e20008000806 */
[----:B------:R-:W-:Y:S05]  /*30a0*/  BRA `(.L_x_57) ;  /* 0x0000000000107947 */ /* 0x000fea0003800000 */
.L_x_56:
[----:B------:R-:W-:Y:S02]  /*30b0*/  MOV R0, 0xffffffff ;  /* 0xffffffff00007802 */ /* 0x000fe40000000f00 */
[----:B------:R-:W-:-:S03]  /*30c0*/  MOV R4, 0x30f0 ;  /* 0x000030f000047802 */ /* 0x000fc60000000f00 */
[----:B------:R1:W-:Y:S04]  /*30d0*/  STS [UR6+0x140], R0 ;  /* 0x00014000ff007988 */ /* 0x0003e80008000806 */
[----:B-1---5:R-:W-:Y:S05]  /*30e0*/  CALL.REL.NOINC `($__internal_1_$__cuda_sm10x_tcgen05_guardrail_trap_phase_invalid_during_alloc) ;  /* 0x0000007000247944 */ /* 0x022fea0003c00000 */
.L_x_57:
[----:B------:R-:W-:Y:S05]  /*30f0*/  WARPSYNC.ALL ;  /* 0x0000000000007948 */ /* 0x000fea0003800000 */
[----:B------:R-:W2:Y:S01]  /*3100*/  S2UR UR4, SR_CgaCtaId ;  /* 0x00000000000479c3 */ /* 0x000ea20000008800 */
[----:B------:R-:W-:Y:S01]  /*3110*/  UMOV UR13, 0x400 ;  /* 0x00000400000d7882 */ /* 0x000fe20000000000 */
[----:B------:R-:W-:-:S06]  /*3120*/  NOP ;  /* 0x0000000000007918 */ /* 0x000fcc0000000000 */
[----:B------:R-:W-:Y:S06]  /*3130*/  BAR.ARV 0x6, 0xa0 ;  /* 0x0182800000007b1d */ /* 0x000fec0000002000 */
[----:B------:R-:W3:Y:S01]  /*3140*/  LDCU UR5, c[0x0][0x38c] ;  /* 0x00007180ff0577ac */ /* 0x000ee20008000800 */
[----:B------:R-:W-:Y:S01]  /*3150*/  LOP3.LUT R2, R2, 0xffff, RZ, 0xc0, !PT ;  /* 0x0000ffff02027812 */ /* 0x000fe200078ec0ff */
[----:B------:R-:W-:Y:S01]  /*3160*/  IMAD.MOV.U32 R11, RZ, RZ, 0x1 ;  /* 0x00000001ff0b7424 */ /* 0x000fe200078e00ff */
[----:B------:R-:W-:Y:S01]  /*3170*/  CS2R R8, SRZ ;  /* 0x0000000000087805 */ /* 0x000fe2000001ff00 */
[----:B------:R-:W4:Y:S01]  /*3180*/  LDCU UR8, c[0x0][0x38c] ;  /* 0x00007180ff0877ac */ /* 0x000f220008000800 */
[----:B------:R-:W-:Y:S01]  /*3190*/  R2UR UR15, R2 ;  /* 0x00000000020f72ca */ /* 0x000fe200000e0000 */
[----:B------:R-:W-:Y:S01]  /*31a0*/  IMAD.MOV.U32 R10, RZ, RZ, RZ ;  /* 0x000000ffff0a7224 */ /* 0x000fe200078e00ff */
[----:B------:R-:W-:Y:S01]  /*31b0*/  UMOV UR18, URZ ;  /* 0x000000ff00127c82 */ /* 0x000fe20008000000 */
[----:B------:R-:W-:Y:S01]  /*31c0*/  UMOV UR10, URZ ;  /* 0x000000ff000a7c82 */ /* 0x000fe20008000000 */
[----:B--2---:R-:W-:Y:S01]  /*31d0*/  ULEA UR13, UR4, UR13, 0x18 ;  /* 0x0000000d040d7291 */ /* 0x004fe2000f8ec0ff */
[----:B------:R-:W-:Y:S01]  /*31e0*/  UMOV UR20, 0x0 ;  /* 0x0000000000147882 */ /* 0x000fe20000000000 */
[----:B------:R-:W-:-:S02]  /*31f0*/  UMOV UR21, 0x4400490 ;  /* 0x0440049000157882 */ /* 0x000fc40000000000 */
[----:B------:R-:W-:Y:S02]  /*3200*/  UIADD3 UR6, UPT, UPT, UR13, 0x6400, URZ ;  /* 0x000064000d067890 */ /* 0x000fe4000fffe0ff */
[----:B------:R-:W-:Y:S02]  /*3210*/  UIADD3 UR7, UPT, UPT, UR13, 0x8400, URZ ;  /* 0x000084000d077890 */ /* 0x000fe4000fffe0ff */
[----:B---3--:R-:W-:Y:S01]  /*3220*/  UIADD3 UR5, UPT, UPT, UR5, 0x1f, URZ ;  /* 0x0000001f05057890 */ /* 0x008fe2000fffe0ff */
[----:B-1----:R-:W1:Y:S01]  /*3230*/  LDS R0, [UR13+0x140] ;  /* 0x0001400dff007984 */ /* 0x002e620008000800 */
[----:B------:R-:W-:Y:S02]  /*3240*/  USHF.R.U32.HI UR6, URZ, 0x4, UR6 ;  /* 0x00000004ff067899 */ /* 0x000fe40008011606 */
[----:B------:R-:W-:Y:S02]  /*3250*/  USHF.R.S32.HI UR4, URZ, 0x1f, UR5 ;  /* 0x0000001fff047899 */ /* 0x000fe40008011405 */
[----:B------:R-:W-:-:S02]  /*3260*/  ULOP3.LUT UR6, UR6, 0x3fff, URZ, 0xc0, !UPT ;  /* 0x00003fff06067892 */ /* 0x000fc4000f8ec0ff */
[----:B------:R-:W-:Y:S02]  /*3270*/  ULEA.HI UR4, UR4, UR5, URZ, 0x5 ;  /* 0x0000000504047291 */ /* 0x000fe4000f8f28ff */
[----:B------:R-:W-:Y:S02]  /*3280*/  USHF.R.U32.HI UR5, URZ, 0x4, UR7 ;  /* 0x00000004ff057899 */ /* 0x000fe40008011607 */
[----:B------:R-:W-:Y:S02]  /*3290*/  USHF.R.S32.HI UR22, URZ, 0x5, UR4 ;  /* 0x00000005ff167899 */ /* 0x000fe40008011404 */
[----:B------:R-:W-:Y:S02]  /*32a0*/  ULOP3.LUT UR5, UR5, 0x3fff, URZ, 0xc0, !UPT ;  /* 0x00003fff05057892 */ /* 0x000fe4000f8ec0ff */
[----:B------:R-:W-:Y:S02]  /*32b0*/  UISETP.LT.AND UP0, UPT, UR22, 0x1, UPT ;  /* 0x000000011600788c */ /* 0x000fe4000bf01270 */
[----:B------:R-:W-:-:S02]  /*32c0*/  ULOP3.LUT UR16, UR6, 0x10000, URZ, 0xfc, !UPT ;  /* 0x0001000006107892 */ /* 0x000fc4000f8efcff */
[----:B------:R-:W-:Y:S02]  /*32d0*/  USEL UR23, UR22, 0x1, !UP0 ;  /* 0x0000000116177887 */ /* 0x000fe4000c000000 */
[----:B------:R-:W-:Y:S02]  /*32e0*/  ULOP3.LUT UR17, UR5, 0x10000, URZ, 0xfc, !UPT ;  /* 0x0001000005117892 */ /* 0x000fe4000f8efcff */
[----:B------:R-:W-:Y:S02]  /*32f0*/  UIADD3 UR23, UPT, UPT, -UR23, URZ, URZ ;  /* 0x000000ff17177290 */ /* 0x000fe4000fffe1ff */
[----:B----4-:R-:W-:Y:S01]  /*3300*/  UISETP.GE.AND UP4, UPT, UR8, 0x1, UPT ;  /* 0x000000010800788c */ /* 0x010fe2000bf86270 */
[----:B-1----:R-:W-:-:S15]  /*3310*/  R2UR UR24, R0 ;  /* 0x00000000001872ca */ /* 0x002fde00000e0000 */
.L_x_66:
[----:B------:R-:W-:Y:S02]  /*3320*/  LEA R0, R10, UR13, 0x3 ;  /* 0x0000000d0a007c11 */ /* 0x000fe4000f8e18ff */
[----:B------:R-:W-:Y:S02]  /*3330*/  SHF.L.U32 R5, R9, 0x1f, RZ ;  /* 0x0000001f09057819 */ /* 0x000fe400000006ff */
[----:B------:R-:W-:Y:S01]  /*3340*/  PLOP3.LUT P0, PT, PT, PT, UP4, 0x80, 0x8 ;  /* 0x000000000008781c */ /* 0x000fe20003f0f048 */
[----:B------:R-:W-:Y:S01]  /*3350*/  VIADD R3, R0, 0xa0 ;  /* 0x000000a000037836 */ /* 0x000fe20000000000 */
[----:B-1----:R-:W1:Y:S02]  /*3360*/  SYNCS.PHASECHK.TRANS64.TRYWAIT P1, [R0+URZ+0x90], R5 ;  /* 0x00009005000075a7 */ /* 0x002e6400080211ff */
[----:B-1-3--:R-:W-:Y:S09]  /*3370*/  @!P1 BRA `(.L_x_60) ;  /* 0x0000006400849947 */ /* 0x00aff20003800000 */
.L_x_147:
[----:B------:R-:W-:Y:S01]  /*3380*/  LEA R4, R10, UR13, 0x4 ;  /* 0x0000000d0a047c11 */ /* 0x000fe2000f8e20ff */
[----:B------:R-:W-:Y:S01]  /*3390*/  @UP4 ULEA UR4, UR10, UR13, 0x3 ;  /* 0x0000000d0a044291 */ /* 0x000fe2000f8e18ff */
[----:B------:R-:W-:Y:S01]  /*33a0*/  PLOP3.LUT P2, PT, PT, PT, PT, 0x80, 0x8 ;  /* 0x000000000008781c */ /* 0x000fe20003f4f070 */
[----:B------:R-:W-:Y:S01]  /*33b0*/  ULEA UR19, UR18, UR13, 0x3 ;  /* 0x0000000d12137291 */ /* 0x000fe2000f8e18ff */
[----:B------:R-:W-:Y:S02]  /*33c0*/  PRMT R3, RZ, 0x654, R3 ;  /* 0x00000654ff037816 */ /* 0x000fe40000000003 */
[----:B-1----:R-:W1:Y:S01]  /*33d0*/  LDS.128 R4, [R4+0x120] ;  /* 0x0001200004047984 */ /* 0x002e620000000c00 */
[----:B------:R-:W-:Y:S02]  /*33e0*/  @P0 SHF.L.U32 R2, R8, 0x1f, RZ ;  /* 0x0000001f08020819 */ /* 0x000fe400000006ff */
[----:B------:R-:W-:Y:S01]  /*33f0*/  SHF.L.U32 R0, R11, 0x1f, RZ ;  /* 0x0000001f0b007819 */ /* 0x000fe200000006ff */
[----:B------:R-:W-:Y:S01]  /*3400*/  @!PT LDS RZ, [RZ] ;  /* 0x00000000fffff984 */ /* 0x000fe20000000800 */
[----:B------:R-:W-:Y:S01]  /*3410*/  @!PT LDS RZ, [RZ] ;  /* 0x00000000fffff984 */ /* 0x000fe20000000800 */
[----:B------:R-:W-:Y:S01]  /*3420*/  @!PT LDS RZ, [RZ] ;  /* 0x00000000fffff984 */ /* 0x000fe20000000800 */
[----:B------:R-:W-:Y:S01]  /*3430*/  @!PT LDS RZ, [RZ] ;  /* 0x00000000fffff984 */ /* 0x000fe20000000800 */
[----:B------:R2:W-:Y:S06]  /*3440*/  MEMBAR.ALL.CTA ;  /* 0x0000000000007992 */ /* 0x0005ec0000008000 */
[----:B--2---:R-:W2:Y:S02]  /*3450*/  FENCE.VIEW.ASYNC.S ;  /* 0x00000000000073c6 */ /* 0x004ea40000000000 */
[----:B--2---:R2:W-:Y:S01]  /*3460*/  SYNCS.ARRIVE.TRANS64.RED.A1T0 RZ, [R3+URZ], RZ ;  /* 0x000000ff03ff79a7 */ /* 0x0045e200081004ff */
[----:B------:R2:W3:Y:S01]  /*3470*/  @P0 SYNCS.PHASECHK.TRANS64.TRYWAIT P2, [UR4], R2 ;  /* 0x00000002ff0005a7 */ /* 0x0004e20008041104 */
[----:B-1----:R-:W-:Y:S01]  /*3480*/  LOP3.LUT P1, RZ, R6, 0x1, RZ, 0xc0, !PT ;  /* 0x0000000106ff7812 */ /* 0x002fe2000782c0ff */
[----:B------:R-:W1:Y:S02]  /*3490*/  SYNCS.PHASECHK.TRANS64.TRYWAIT P0, [UR19+0xd0], R0 ;  /* 0x0000d000ff0075a7 */ /* 0x000e640008001113 */
[----:B-123--:R-:W-:Y:S10]  /*34a0*/  @!P0 BRA `(.L_x_61) ;  /* 0x00000064004c8947 */ /* 0x00eff40003800000 */
.L_x_149:
[----:B------:R-:W-:Y:S01]  /*34b0*/  IADD3 R10, PT, PT, R10, 0x1, RZ ;  /* 0x000000010a0a7810 */ /* 0x000fe20007ffe0ff */
[----:B------:R-:W-:Y:S06]  /*34c0*/  BRA.U !UP4, `(.L_x_62) ;  /* 0x000000010ca07547 */ /* 0x000fec000b800000 */
[----:B------:R-:W-:Y:S02]  /*34d0*/  ULEA.HI UR4, UR18, UR18, URZ, 0x1 ;  /* 0x0000001212047291 */ /* 0x000fe4000f8f08ff */
[----:B------:R-:W-:Y:S02]  /*34e0*/  UPLOP3.LUT UP2, UPT, UPT, UPT, UPT, 0x40, 0x4 ;  /* 0x000000000004789c */ /* 0x000fe40003f4e870 */
[----:B------:R-:W-:Y:S02]  /*34f0*/  USHF.L.U32 UR5, UR4, 0x7, URZ ;  /* 0x0000000704057899 */ /* 0x000fe400080006ff */
[----:B------:R-:W-:Y:S02]  /*3500*/  ULOP3.LUT UR14, UR4, 0xffe, URZ, 0xc0, !UPT ;  /* 0x00000ffe040e7892 */ /* 0x000fe4000f8ec0ff */
[----:B------:R-:W-:Y:S02]  /*3510*/  ULOP3.LUT UR4, UR5, 0xffffff00, URZ, 0xc0, !UPT ;  /* 0xffffff0005047892 */ /* 0x000fe4000f8ec0ff */
[----:B------:R-:W-:-:S02]  /*3520*/  UIADD3 UR14, UPT, UPT, -UR14, UR18, URZ ;  /* 0x000000120e0e7290 */ /* 0x000fc4000fffe1ff */
[----:B------:R-:W-:Y:S01]  /*3530*/  UIADD3 UR4, UPT, UPT, UR24, UR4, URZ ;  /* 0x0000000418047290 */ /* 0x000fe2000fffe0ff */
[----:B------:R-:W-:Y:S01]  /*3540*/  UMOV UR12, UR23 ;  /* 0x00000017000c7c82 */ /* 0x000fe20008000000 */
[----:B------:R-:W-:Y:S02]  /*3550*/  UMOV UR11, UR22 ;  /* 0x00000016000b7c82 */ /* 0x000fe40008000000 */
[----:B------:R-:W-:Y:S01]  /*3560*/  ULEA UR14, UR14, UR4, 0x14 ;  /* 0x000000040e0e7291 */ /* 0x000fe2000f8ea0ff */
[----:B------:R-:W-:-:S11]  /*3570*/  UMOV UR5, UR10 ;  /* 0x0000000a00057c82 */ /* 0x000fd60008000000 */
.L_x_65:
[----:B------:R-:W-:Y:S02]  /*3580*/  UIADD3 UR12, UPT, UPT, UR12, 0x1, URZ ;  /* 0x000000010c0c7890 */ /* 0x000fe4000fffe0ff */
[----:B--2---:R-:W-:Y:S02]  /*3590*/  ULEA UR6, UR5, UR13, 0x3 ;  /* 0x0000000d05067291 */ /* 0x004fe4000f8e18ff */
[----:B------:R-:W-:Y:S01]  /*35a0*/  UISETP.NE.AND UP3, UPT, UR12, URZ, UPT ;  /* 0x000000ff0c00728c */ /* 0x000fe2000bf65270 */
[----:B---3--:R-:W-:Y:S10]  /*35b0*/  @P2 BRA `(.L_x_63) ;  /* 0x00000000000c2947 */ /* 0x008ff40003800000 */
[----:B-1----:R-:W-:Y:S04]  /*35c0*/  SHF.L.U32 R3, R8, 0x1f, RZ ;  /* 0x0000001f08037819 */ /* 0x002fe800000006ff */
[----:B------:R-:W1:Y:S02]  /*35d0*/  SYNCS.PHASECHK.TRANS64.TRYWAIT P0, [UR6], R3 ;  /* 0x00000003ff0075a7 */ /* 0x000e640008001106 */
[----:B-1----:R-:W-:Y:S05]  /*35e0*/  @!P0 BRA `(.L_x_64) ;  /* 0x0000006400148947 */ /* 0x002fea0003800000 */
.L_x_63:
[----:B------:R-:W-:Y:S01]  /*35f0*/  UISETP.NE.AND UP0, UPT, UR11, 0x1, UPT ;  /* 0x000000010b00788c */ /* 0x000fe2000bf05270 */
[----:B------:R-:W-:Y:S01]  /*3600*/  PLOP3.LUT P2, PT, PT, PT, PT, 0x80, 0x8 ;  /* 0x000000000008781c */ /* 0x000fe20003f4f070 */
[----:B------:R-:W-:Y:S02]  /*3610*/  UIADD3 UR4, UPT, UPT, UR5, 0x1, URZ ;  /* 0x0000000105047890 */ /* 0x000fe4000fffe0ff */
[----:B------:R-:W-:Y:S02]  /*3620*/  ULEA UR8, UR5, UR17, 0x9 ;  /* 0x0000001105087291 */ /* 0x000fe4000f8e48ff */
[----:B------:R-:W-:Y:S01]  /*3630*/  UISETP.NE.AND UP1, UPT, UR4, 0x4, UPT ;  /* 0x000000040400788c */ /* 0x000fe2000bf25270 */
[----:B------:R-:W-:Y:S01]  /*3640*/  PLOP3.LUT P0, PT, PT, PT, UP0, 0x80, 0x8 ;  /* 0x000000000008781c */ /* 0x000fe20003f0f008 */
[----:B------:R-:W-:Y:S02]  /*3650*/  UIADD3 UR11, UPT, UPT, UR11, -0x1, URZ ;  /* 0xffffffff0b0b7890 */ /* 0x000fe4000fffe0ff */
[----:B------:R-:W-:Y:S02]  /*3660*/  USEL UR7, URZ, 0x1, UP1 ;  /* 0x00000001ff077887 */ /* 0x000fe40008800000 */
[----:B------:R-:W-:Y:S01]  /*3670*/  USEL UR10, UR4, URZ, UP1 ;  /* 0x000000ff040a7287 */ /* 0x000fe20008800000 */
[----:B------:R-:W-:Y:S03]  /*3680*/  UMOV UR9, 0xc0004010 ;  /* 0xc000401000097882 */ /* 0x000fe60000000000 */
[----:B------:R-:W-:Y:S01]  /*3690*/  @UP0 ULEA UR4, UR10, UR13, 0x3 ;  /* 0x0000000d0a040291 */ /* 0x000fe2000f8e18ff */
[----:B------:R-:W-:Y:S01]  /*36a0*/  LOP3.LUT R8, R8, UR7, RZ, 0x3c, !PT ;  /* 0x0000000708087c12 */ /* 0x000fe2000f8e3cff */
[----:B------:R-:W-:Y:S03]  /*36b0*/  UMOV UR7, 0xc0004010 ;  /* 0xc000401000077882 */ /* 0x000fe60000000000 */
[----:B-1----:R-:W-:Y:S04]  /*36c0*/  @P0 SHF.L.U32 R0, R8, 0x1f, RZ ;  /* 0x0000001f08000819 */ /* 0x002fe800000006ff */
[----:B------:R2:W3:Y:S01]  /*36d0*/  @P0 SYNCS.PHASECHK.TRANS64.TRYWAIT P2, [UR4], R0 ;  /* 0x00000000ff0005a7 */ /* 0x0004e20008041104 */
[----:B------:R-:W-:Y:S02]  /*36e0*/  UIADD3 UR4, UPT, UPT, UR6, 0x20, URZ ;  /* 0x0000002006047890 */ /* 0x000fe4000fffe0ff */
[----:B------:R-:W-:Y:S03]  /*36f0*/  ULEA UR6, UR5, UR16, 0x7 ;  /* 0x0000001005067291 */ /* 0x000fe6000f8e38ff */
[----:B------:R-:W-:Y:S06]  /*3700*/  UMOV UR5, UR10 ;  /* 0x0000000a00057c82 */ /* 0x000fec0008000000 */
[----:B------:R2:W-:Y:S01]  /*3710*/  UTCQMMA gdesc[UR6], gdesc[UR8], tmem[UR14], tmem[UR20], idesc[UR21], UP2 ;  /* 0x00ff1408060075ea */ /* 0x0005e2000900030e */
[----:B------:R-:W-:Y:S01]  /*3720*/  UPLOP3.LUT UP2, UPT, UPT, UPT, UPT, 0x80, 0x8 ;  /* 0x000000000008789c */ /* 0x000fe20003f4f070 */
[----:B------:R2:W-:Y:S01]  /*3730*/  UTCBAR.MULTICAST [UR4], URZ, UR15 ;  /* 0x000000ff040073e9 */ /* 0x0005e2000800080f */
[----:B------:R-:W-:Y:S09]  /*3740*/  BRA.U UP3, `(.L_x_65) ;  /* 0xfffffffd038c7547 */ /* 0x000ff2000b83ffff */
.L_x_62:
[----:B--2---:R-:W-:Y:S01]  /*3750*/  UIADD3 UR4, UPT, UPT, UR18, 0x1, URZ ;  /* 0x0000000112047890 */ /* 0x004fe2000fffe0ff */
[C---:B------:R-:W-:Y:S01]  /*3760*/  ISETP.NE.AND P0, PT, R10.reuse, 0x2, PT ;  /* 0x000000020a00780c */ /* 0x040fe20003f05270 */
[----:B------:R-:W-:Y:S02]  /*3770*/  UIADD3 UR5, UPT, UPT, UR19, 0xb0, URZ ;  /* 0x000000b013057890 */ /* 0x000fe4000fffe0ff */
[----:B------:R-:W-:Y:S01]  /*3780*/  UISETP.NE.AND UP0, UPT, UR4, 0x4, UPT ;  /* 0x000000040400788c */ /* 0x000fe2000bf05270 */
[----:B-1----:R-:W-:Y:S02]  /*3790*/  SEL R0, RZ, 0x1, P0 ;  /* 0x00000001ff007807 */ /* 0x002fe40000000000 */
[----:B------:R-:W-:Y:S01]  /*37a0*/  SEL R10, R10, RZ, P0 ;  /* 0x000000ff0a0a7207 */ /* 0x000fe20000000000 */
[----:B------:R-:W-:Y:S01]  /*37b0*/  USEL UR6, URZ, 0x1, UP0 ;  /* 0x00000001ff067887 */ /* 0x000fe20008000000 */
[----:B------:R-:W-:Y:S01]  /*37c0*/  LOP3.LUT R9, R9, R0, RZ, 0x3c, !PT ;  /* 0x0000000009097212 */ /* 0x000fe200078e3cff */
[----:B------:R-:W-:Y:S01]  /*37d0*/  USEL UR18, UR4, URZ, UP0 ;  /* 0x000000ff04127287 */ /* 0x000fe20008000000 */
[----:B------:R1:W-:Y:S03]  /*37e0*/  UTCBAR [UR5], URZ ;  /* 0x000000ff050073e9 */ /* 0x0003e600080000ff */
[----:B------:R-:W-:Y:S01]  /*37f0*/  LOP3.LUT R11, R11, UR6, RZ, 0x3c, !PT ;  /* 0x000000060b0b7c12 */ /* 0x000fe2000f8e3cff */
[----:B------:R-:W-:Y:S07]  /*3800*/  @P1 BRA `(.L_x_66) ;  /* 0xfffffff800c41947 */ /* 0x000fee000383ffff */
[----:B------:R-:W2:Y:S01]  /*3810*/  S2UR UR8, SR_CgaCtaId ;  /* 0x00000000000879c3 */ /* 0x000ea20000008800 */
[----:B------:R-:W-:Y:S01]  /*3820*/  ELECT P0, URZ, PT ;  /* 0x0000000000ff782f */ /* 0x000fe20003800000 */
[----:B------:R-:W-:Y:S01]  /*3830*/  IMAD.MOV.U32 R0, RZ, RZ, 0x1 ;  /* 0x00000001ff007424 */ /* 0x000fe200078e00ff */
[----:B------:R-:W-:Y:S01]  /*3840*/  UIADD3 UR13, UPT, UPT, UR13, 0xd0, URZ ;  /* 0x000000d00d0d7890 */ /* 0x000fe2000fffe0ff */
[----:B------:R-:W-:Y:S01]  /*3850*/  SHF.L.U32 R3, R11, 0x1f, RZ ;  /* 0x0000001f0b037819 */ /* 0x000fe200000006ff */
[----:B------:R-:W-:-:S03]  /*3860*/  UMOV UR4, 0x40 ;  /* 0x0000004000047882 */ /* 0x000fc60000000000 */
[----:B------:R-:W-:Y:S01]  /*3870*/  UVIRTCOUNT.DEALLOC.SMPOOL 0x80 ;  /* 0x000000800000784c */ /* 0x000fe20000000000 */
[----:B--2---:R-:W-:Y:S02]  /*3880*/  ULEA UR8, UR8, UR4, 0x18 ;  /* 0x0000000408087291 */ /* 0x004fe4000f8ec0ff */
[----:B------:R-:W-:-:S07]  /*3890*/  ULEA UR4, UR18, UR13, 0x3 ;  /* 0x0000000d12047291 */ /* 0x000fce000f8e18ff */
[----:B------:R2:W-:Y:S02]  /*38a0*/  @P0 STS.U8 [UR8+0x1c], R0 ;  /* 0x00001c00ff000988 */ /* 0x0005e40008000008 */
[----:B------:R-:W4:Y:S02]  /*38b0*/  SYNCS.PHASECHK.TRANS64.TRYWAIT P0, [UR4], R3 ;  /* 0x00000003ff0075a7 */ /* 0x000f240008001104 */
[----:B--2-4-:R-:W-:Y:S05]  /*38c0*/  @!P0 BRA `(.L_x_67) ;  /* 0x0000006000748947 */ /* 0x014fea0003800000 */
.L_x_152:
[----:B------:R-:W-:-:S04]  /*38d0*/  UIADD3 UR4, UPT, UPT, UR18, 0x1, URZ ;  /* 0x0000000112047890 */ /* 0x000fc8000fffe0ff */
[----:B------:R-:W-:-:S04]  /*38e0*/  UISETP.NE.AND UP0, UPT, UR4, 0x4, UPT ;  /* 0x000000040400788c */ /* 0x000fc8000bf05270 */
[----:B------:R-:W-:Y:S02]  /*38f0*/  USEL UR6, URZ, 0x1, UP0 ;  /* 0x00000001ff067887 */ /* 0x000fe40008000000 */
[----:B------:R-:W-:-:S04]  /*3900*/  USEL UR4, UR4, URZ, UP0 ;  /* 0x000000ff04047287 */ /* 0x000fc80008000000 */
[----:B-1----:R-:W-:Y:S01]  /*3910*/  ULEA UR5, UR4, UR13, 0x3 ;  /* 0x0000000d04057291 */ /* 0x002fe2000f8e18ff */
[----:B------:R-:W-:-:S04]  /*3920*/  LOP3.LUT R2, R11, UR6, RZ, 0x3c, !PT ;  /* 0x000000060b027c12 */ /* 0x000fc8000f8e3cff */
[----:B--2---:R-:W-:-:S04]  /*3930*/  SHF.L.U32 R3, R2, 0x1f, RZ ;  /* 0x0000001f02037819 */ /* 0x004fc800000006ff */
[----:B------:R-:W1:Y:S02]  /*3940*/  SYNCS.PHASECHK.TRANS64.TRYWAIT P0, [UR5], R3 ;  /* 0x00000003ff0075a7 */ /* 0x000e640008001105 */
[----:B-1----:R-:W-:Y:S05]  /*3950*/  @!P0 BRA `(.L_x_68) ;  /* 0x0000006000688947 */ /* 0x002fea0003800000 */
.L_x_154:
        /* <DEDUP_REMOVED lines=9> */
.L_x_156:
[----:B------:R-:W-:-:S04]  /*39f0*/  UIADD3 UR4, UPT, UPT, UR4, 0x1, URZ ;  /* 0x0000000104047890 */ /* 0x000fc8000fffe0ff */
[----:B------:R-:W-:-:S04]  /*3a00*/  UISETP.NE.AND UP0, UPT, UR4, 0x4, UPT ;  /* 0x000000040400788c */ /* 0x000fc8000bf05270 */
[----:B------:R-:W-:Y:S02]  /*3a10*/  USEL UR5, URZ, 0x1, UP0 ;  /* 0x00000001ff057887 */ /* 0x000fe40008000000 */
[----:B------:R-:W-:-:S04]  /*3a20*/  USEL UR4, UR4, URZ, UP0 ;  /* 0x000000ff04047287 */ /* 0x000fc80008000000 */
[----:B------:R-:W-:Y:S01]  /*3a30*/  ULEA UR4, UR4, UR13, 0x3 ;  /* 0x0000000d04047291 */ /* 0x000fe2000f8e18ff */
[----:B-1----:R-:W-:-:S04]  /*3a40*/  LOP3.LUT R3, R2, UR5, RZ, 0x3c, !PT ;  /* 0x0000000502037c12 */ /* 0x002fc8000f8e3cff */
[----:B------:R-:W-:-:S04]  /*3a50*/  SHF.L.U32 R3, R3, 0x1f, RZ ;  /* 0x0000001f03037819 */ /* 0x000fc800000006ff */
[----:B------:R-:W1:Y:S02]  /*3a60*/  SYNCS.PHASECHK.TRANS64.TRYWAIT P0, [UR4], R3 ;  /* 0x00000003ff0075a7 */ /* 0x000e640008001104 */
[----:B-1----:R-:W-:Y:S05]  /*3a70*/  @!P0 BRA `(.L_x_70) ;  /* 0x0000006000508947 */ /* 0x002fea0003800000 */
.L_x_158:
[----:B------:R-:W-:Y:S01]  /*3a80*/  NOP ;  /* 0x0000000000007918 */ /* 0x000fe20000000000 */
[----:B-1----:R-:W1:Y:S01]  /*3a90*/  LDS R0, [UR8+0x14] ;  /* 0x00001408ff007984 */ /* 0x002e620008000800 */
[----:B------:R-:W-:Y:S01]  /*3aa0*/  ULOP3.LUT UR4, UR24, 0xffff, URZ, 0xc0, !UPT ;  /* 0x0000ffff18047892 */ /* 0x000fe2000f8ec0ff */
[----:B------:R-:W-:Y:S01]  /*3ab0*/  UMOV UR5, 0xffff ;  /* 0x0000ffff00057882 */ /* 0x000fe20000000000 */
[----:B------:R-:W-:Y:S02]  /*3ac0*/  UMOV UR6, 0x1 ;  /* 0x0000000100067882 */ /* 0x000fe40000000000 */
[----:B------:R-:W-:-:S04]  /*3ad0*/  USHF.R.U32.HI UR4, URZ, 0x5, UR4 ;  /* 0x00000005ff047899 */ /* 0x000fc80008011604 */
[----:B------:R-:W-:Y:S02]  /*3ae0*/  USHF.L.U32 UR5, UR5, UR4, URZ ;  /* 0x0000000405057299 */ /* 0x000fe400080006ff */
[----:B------:R-:W-:-:S04]  /*3af0*/  USHF.L.U32 UR4, UR6, UR4, URZ ;  /* 0x0000000406047299 */ /* 0x000fc800080006ff */
[----:B-1----:R-:W-:-:S04]  /*3b00*/  LOP3.LUT R0, R0, UR5, RZ, 0xc0, !PT ;  /* 0x0000000500007c12 */ /* 0x002fc8000f8ec0ff */
[----:B------:R-:W-:-:S13]  /*3b10*/  ISETP.NE.AND P0, PT, R0, UR5, PT ;  /* 0x0000000500007c0c */ /* 0x000fda000bf05270 */
[----:B------:R-:W-:Y:S05]  /*3b20*/  @P0 BRA `(.L_x_71) ;  /* 0x0000000000580947 */ /* 0x000fea0003800000 */
[----:B------:R-:W1:Y:S02]  /*3b30*/  LDS R0, [UR8+0x18] ;  /* 0x00001808ff007984 */ /* 0x000e640008000800 */
[----:B-1----:R-:W-:-:S04]  /*3b40*/  LOP3.LUT R0, R0, UR4, RZ, 0xc0, !PT ;  /* 0x0000000400007c12 */ /* 0x002fc8000f8ec0ff */
[----:B------:R-:W-:-:S13]  /*3b50*/  ISETP.NE.AND P0, PT, R0, UR4, PT ;  /* 0x0000000400007c0c */ /* 0x000fda000bf05270 */
[----:B------:R-:W-:Y:S05]  /*3b60*/  @P0 BRA `(.L_x_72) ;  /* 0x00000000003c0947 */ /* 0x000fea0003800000 */
[----:B------:R-:W1:Y:S01]  /*3b70*/  S2R R2, SR_LANEID ;  /* 0x0000000000027919 */ /* 0x000e620000000000 */
[----:B------:R-:W-:Y:S01]  /*3b80*/  ULOP3.LUT UR5, URZ, UR5, URZ, 0x33, !UPT ;  /* 0x00000005ff057292 */ /* 0x000fe2000f8e33ff */
[----:B------:R-:W-:Y:S01]  /*3b90*/  LOP3.LUT R4, RZ, UR4, RZ, 0x33, !PT ;  /* 0x00000004ff047c12 */ /* 0x000fe2000f8e33ff */
[----:B------:R-:W-:Y:S02]  /*3ba0*/  VOTEU.ANY UR4, UPT, PT ;  /* 0x0000000000047886 */ /* 0x000fe400038e0100 */
[----:B------:R-:W-:Y:S01]  /*3bb0*/  UFLO.U32 UR4, UR4 ;  /* 0x00000004000472bd */ /* 0x000fe200080e0000 */
[----:B------:R-:W2:Y:S01]  /*3bc0*/  REDUX UR6, R4 ;  /* 0x00000000040673c4 */ /* 0x000ea20000000000 */
[----:B------:R-:W-:-:S06]  /*3bd0*/  IMAD.U32 R0, RZ, RZ, UR5 ;  /* 0x00000005ff007e24 */ /* 0x000fcc000f8e00ff */
[----:B------:R4:W-:Y:S01]  /*3be0*/  UTCATOMSWS.AND URZ, UR5 ;  /* 0x0000000500ff79e3 */ /* 0x0009e20008000000 */
[----:B------:R-:W3:Y:S01]  /*3bf0*/  REDUX UR7, R0 ;  /* 0x00000000000773c4 */ /* 0x000ee20000000000 */
[----:B-1----:R-:W-:Y:S01]  /*3c00*/  ISETP.EQ.U32.AND P0, PT, R2, UR4, PT ;  /* 0x0000000402007c0c */ /* 0x002fe2000bf02070 */
[----:B--2---:R-:W-:Y:S01]  /*3c10*/  IMAD.U32 R2, RZ, RZ, UR6 ;  /* 0x00000006ff027e24 */ /* 0x004fe2000f8e00ff */
[----:B---3--:R-:W-:-:S11]  /*3c20*/  MOV R3, UR7 ;  /* 0x0000000700037c02 */ /* 0x008fd60008000f00 */
[----:B------:R4:W-:Y:S04]  /*3c30*/  @P0 ATOMS.AND RZ, [UR8+0x14], R3 ;  /* 0x00001403ffff098c */ /* 0x0009e8000a800008 */
[----:B------:R4:W-:Y:S01]  /*3c40*/  @P0 ATOMS.AND RZ, [UR8+0x18], R2 ;  /* 0x00001802ffff098c */ /* 0x0009e2000a800008 */
[----:B------:R-:W-:Y:S05]  /*3c50*/  BRA `(.L_x_73) ;  /* 0x0000000000147947 */ /* 0x000fea0003800000 */
.L_x_72:
[----:B------:R-:W-:Y:S02]  /*3c60*/  MOV R2, 0x3c80 ;  /* 0x00003c8000027802 */ /* 0x000fe40000000f00 */
[----:B---3-5:R-:W-:Y:S05]  /*3c70*/  CALL.REL.NOINC `($__internal_0_$__cuda_sm10x_tcgen05_guardrail_trap_col_being_dealloced_not_returned_by_alloc) ;  /* 0x0000006400347944 */ /* 0x028fea0003c00000 */
[----:B------:R-:W-:Y:S05]  /*3c80*/  BRA `(.L_x_73) ;  /* 0x0000000000087947 */ /* 0x000fea0003800000 */
.L_x_71:
[----:B------:R-:W-:Y:S02]  /*3c90*/  MOV R2, 0x3cb0 ;  /* 0x00003cb000027802 */ /* 0x000fe40000000f00 */
[----:B---3-5:R-:W-:Y:S05]  /*3ca0*/  CALL.REL.NOINC `($__internal_2_$__cuda_sm10x_tcgen05_guardrail_trap_unallocated_columns_being_dealloced) ;  /* 0x0000006400407944 */ /* 0x028fea0003c00000 */
.L_x_73:
[----:B------:R-:W-:Y:S01]  /*3cb0*/  NOP ;  /* 0x0000000000007918 */ /* 0x000fe20000000000 */
[----:B----4-:R-:W-:Y:S05]  /*3cc0*/  EXIT ;  /* 0x000000000000794d */ /* 0x010fea0003800000 */
.L_x_55:
[----:B------:R-:W-:-:S09]  /*3cd0*/  UISETP.NE.OR UP0, UPT, UR17, 0x3, !UP3 ;  /* 0x000000031100788c */ /* 0x000fd2000df05670 */
[----:B------:R-:W-:Y:S05]  /*3ce0*/  BRA.U UP0, `(.L_x_74) ;  /* 0x0000001100587547 */ /* 0x000fea000b800000 */
[----:B------:R-:W1:Y:S01]  /*3cf0*/  S2UR UR10, SR_CgaCtaId ;  /* 0x00000000000a79c3 */ /* 0x000e620000008800 */
[----:B------:R-:W2:Y:S01]  /*3d00*/  LDCU UR31, c[0x0][0x370] ;  /* 0x00006e00ff1f77ac */ /* 0x000ea20008000800 */
[----:B------:R-:W-:Y:S02]  /*3d10*/  HFMA2 R13, -RZ, RZ, 0, 0 ;  /* 0x00000000ff0d7431 */ /* 0x000fe400000001ff */
[----:B------:R-:W-:Y:S01]  /*3d20*/  IMAD.MOV.U32 R15, RZ, RZ, 0x1 ;  /* 0x00000001ff0f7424 */ /* 0x000fe200078e00ff */
[----:B------:R-:W-:Y:S01]  /*3d30*/  MOV R7, 0x1000 ;  /* 0x0000100000077802 */ /* 0x000fe20000000f00 */
[----:B------:R-:W2:Y:S01]  /*3d40*/  LDCU.128 UR44, c[0x0][0xb10] ;  /* 0x00016200ff2c77ac */ /* 0x000ea20008000c00 */
[----:B------:R-:W-:Y:S01]  /*3d50*/  IMAD.MOV.U32 R14, RZ, RZ, RZ ;  /* 0x000000ffff0e7224 */ /* 0x000fe200078e00ff */
[----:B------:R-:W3:Y:S01]  /*3d60*/  LDC.64 R16, c[0x0][0x348] ;  /* 0x0000d200ff107b82 */ /* 0x000ee20000000a00 */
[----:B------:R-:W4:Y:S01]  /*3d70*/  LDCU UR30, c[0x0][0x374] ;  /* 0x00006e80ff1e77ac */ /* 0x000f220008000800 */
[----:B------:R-:W1:Y:S06]  /*3d80*/  LDCU UR15, c[0x0][0xb0c] ;  /* 0x00016180ff0f77ac */ /* 0x000e6c0008000800 */
[----:B------:R-:W3:Y:S01]  /*3d90*/  LDC.64 R2, c[0x0][0x888] ;  /* 0x00022200ff027b82 */ /* 0x000ee20000000a00 */
[----:B------:R-:W3:Y:S01]  /*3da0*/  LDCU UR49, c[0x0][0xb20] ;  /* 0x00016400ff3177ac */ /* 0x000ee20008000800 */
[----:B------:R-:W3:Y:S06]  /*3db0*/  LDCU UR4, c[0x0][0xb30] ;  /* 0x00016600ff0477ac */ /* 0x000eec0008000800 */
[----:B------:R-:W3:Y:S01]  /*3dc0*/  LDC.64 R4, c[0x0][0x890] ;  /* 0x00022400ff047b82 */ /* 0x000ee20000000a00 */
[----:B------:R-:W-:Y:S01]  /*3dd0*/  UMOV UR21, 0x400 ;  /* 0x0000040000157882 */ /* 0x000fe20000000000 */
[----:B--2---:R-:W-:-:S02]  /*3de0*/  UIMAD.WIDE.U32 UR6, UR31, UR44, URZ ;  /* 0x0000002c1f0672a5 */ /* 0x004fc4000f8e00ff */
[----:B----4-:R-:W-:Y:S02]  /*3df0*/  UIMAD.WIDE.U32 UR8, UR30, UR47, URZ ;  /* 0x0000002f1e0872a5 */ /* 0x010fe4000f8e00ff */
[----:B-1----:R-:W-:Y:S02]  /*3e00*/  ULEA UR21, UR10, UR21, 0x18 ;  /* 0x000000150a157291 */ /* 0x002fe4000f8ec0ff */
[----:B------:R-:W-:Y:S02]  /*3e10*/  UPLOP3.LUT UP3, UPT, UPT, UPT, UPT, 0x40, 0x4 ;  /* 0x000000000004789c */ /* 0x000fe40003f6e870 */
[----:B------:R-:W-:Y:S02]  /*3e20*/  UIADD3 UR37, UPT, UPT, UR21, 0x58, URZ ;  /* 0x0000005815257890 */ /* 0x000fe4000fffe0ff */
[----:B------:R-:W-:Y:S02]  /*3e30*/  UIADD3 UR33, UPT, UPT, UR21, 0x40, URZ ;  /* 0x0000004015217890 */ /* 0x000fe4000fffe0ff */
[----:B------:R-:W-:-:S02]  /*3e40*/  UIADD3 UR25, UPT, UPT, UR21, 0x48, URZ ;  /* 0x0000004815197890 */ /* 0x000fc4000fffe0ff */
[----:B------:R-:W-:Y:S01]  /*3e50*/  UIADD3 UR17, UPT, UPT, UR21, 0x50, URZ ;  /* 0x0000005015117890 */ /* 0x000fe2000fffe0ff */
[----:B------:R-:W-:Y:S01]  /*3e60*/  UMOV UR6, UR7 ;  /* 0x0000000700067c82 */ /* 0x000fe20008000000 */
[----:B------:R-:W-:Y:S01]  /*3e70*/  UMOV UR41, UR9 ;  /* 0x0000000900297c82 */ /* 0x000fe20008000000 */
[----:B------:R-:W-:Y:S02]  /*3e80*/  UISETP.GE.AND UP0, UPT, UR42, 0x1, UPT ;  /* 0x000000012a00788c */ /* 0x000fe4000bf06270 */
[----:B------:R-:W-:Y:S01]  /*3e90*/  UISETP.NE.AND UP4, UPT, UR42, 0x1, UPT ;  /* 0x000000012a00788c */ /* 0x000fe2000bf85270 */
[----:B------:R-:W1:Y:S01]  /*3ea0*/  LDCU.64 UR22, c[0x0][0xb28] ;  /* 0x00016500ff1677ac */ /* 0x000e620008000a00 */
[----:B------:R-:W-:Y:S02]  /*3eb0*/  UISETP.NE.AND UP6, UPT, UR15, 0x1, UPT ;  /* 0x000000010f00788c */ /* 0x000fe4000bfc5270 */
[----:B------:R-:W-:Y:S02]  /*3ec0*/  UISETP.NE.AND UP5, UPT, UR46, 0x1, UPT ;  /* 0x000000012e00788c */ /* 0x000fe4000bfa5270 */
[----:B------:R-:W-:-:S02]  /*3ed0*/  UPRMT UR37, UR10, 0x654, UR37 ;  /* 0x000006540a257896 */ /* 0x000fc40008000025 */
[----:B------:R-:W-:Y:S02]  /*3ee0*/  USHF.R.U32.HI UR43, URZ, UR45, UR6 ;  /* 0x0000002dff2b7299 */ /* 0x000fe40008011606 */
[----:B------:R-:W-:Y:S02]  /*3ef0*/  UPRMT UR40, UR10, 0x654, UR33 ;  /* 0x000006540a287896 */ /* 0x000fe40008000021 */
[----:B------:R-:W-:Y:S02]  /*3f00*/  UPRMT UR39, UR10, 0x654, UR25 ;  /* 0x000006540a277896 */ /* 0x000fe40008000019 */
[----:B------:R-:W-:Y:S02]  /*3f10*/  UPRMT UR38, UR10, 0x654, UR17 ;  /* 0x000006540a267896 */ /* 0x000fe40008000011 */
[----:B---3--:R-:W-:Y:S02]  /*3f20*/  USHF.R.U32.HI UR41, URZ, UR49, UR41 ;  /* 0x00000031ff297299 */ /* 0x008fe40008011629 */
[----:B------:R-:W-:-:S11]  /*3f30*/  UISETP.NE.AND UP2, UPT, UR4, 0x1, UPT ;  /* 0x000000010400788c */ /* 0x000fd6000bf45270 */
.L_x_85:
[C---:B------:R-:W-:Y:S02]  /*3f40*/  LEA R12, R14.reuse, UR21, 0x3 ;  /* 0x000000150e0c7c11 */ /* 0x040fe4000f8e18ff */
[----:B------:R-:W-:Y:S02]  /*3f50*/  SHF.L.U32 R9, R13, 0x1f, RZ ;  /* 0x0000001f0d097819 */ /* 0x000fe400000006ff */
[----:B------:R-:W-:Y:S02]  /*3f60*/  LEA R10, R14, UR21, 0x4 ;  /* 0x000000150e0a7c11 */ /* 0x000fe4000f8e20ff */
[----:B--2---:R-:W2:Y:S02]  /*3f70*/  SYNCS.PHASECHK.TRANS64.TRYWAIT P0, [R12+URZ+0x90], R9 ;  /* 0x000090090c0075a7 */ /* 0x004ea400080011ff */
[----:B--2---:R-:W-:Y:S05]  /*3f80*/  @!P0 BRA `(.L_x_75) ;  /* 0x0000005c00248947 */ /* 0x004fea0003800000 */
.L_x_159:
[----:B--2---:R-:W2:Y:S01]  /*3f90*/  LDS.128 R8, [R10+0x120] ;  /* 0x000120000a087984 */ /* 0x004ea20000000c00 */
[----:B------:R-:W-:Y:S01]  /*3fa0*/  UISETP.GE.AND UP0, UPT, UR42, 0x1, UPT ;  /* 0x000000012a00788c */ /* 0x000fe2000bf06270 */
[----:B------:R-:W-:Y:S01]  /*3fb0*/  @!PT LDS RZ, [RZ] ;  /* 0x00000000fffff984 */ /* 0x000fe20000000800 */
[----:B------:R-:W-:Y:S01]  /*3fc0*/  @!PT LDS RZ, [RZ] ;  /* 0x00000000fffff984 */ /* 0x000fe20000000800 */
[----:B------:R-:W-:Y:S01]  /*3fd0*/  @!PT LDS RZ, [RZ] ;  /* 0x00000000fffff984 */ /* 0x000fe20000000800 */
[----:B------:R-:W-:Y:S01]  /*3fe0*/  @!PT LDS RZ, [RZ] ;  /* 0x00000000fffff984 */ /* 0x000fe20000000800 */
[----:B------:R3:W-:Y:S06]  /*3ff0*/  MEMBAR.ALL.CTA ;  /* 0x0000000000007992 */ /* 0x0007ec0000008000 */
[----:B---3--:R-:W3:Y:S01]  /*4000*/  FENCE.VIEW.ASYNC.S ;  /* 0x00000000000073c6 */ /* 0x008ee20000000000 */
[----:B--2---:R-:W-:Y:S11]  /*4010*/  LOP3.LUT P0, RZ, R10, 0x1, RZ, 0xc0, !PT ;  /* 0x000000010aff7812 */ /* 0x004ff6000780c0ff */
[----:B------:R-:W-:Y:S02]  /*4020*/  @!UPT UIADD3 URZ, UPT, UPT, URZ, URZ, URZ ;  /* 0x000000fffffff290 */ /* 0x000fe4000fffe0ff */
[----:B---3--:R-:W-:Y:S01]  /*4030*/  VOTEU.ANY UP1, P0 ;  /* 0x0000000000ff7886 */ /* 0x008fe20000020100 */
[----:B------:R-:W-:Y:S11]  /*4040*/  PLOP3.LUT P0, PT, PT, PT, UP1, 0x80, 0x8 ;  /* 0x000000000008781c */ /* 0x000ff60003f0f018 */
[----:B------:R-:W-:Y:S02]  /*4050*/  @!UPT UIADD3 URZ, UPT, UPT, URZ, URZ, URZ ;  /* 0x000000fffffff290 */ /* 0x000fe4000fffe0ff */
[----:B------:R-:W-:Y:S02]  /*4060*/  @P0 SHF.R.U32.HI R0, RZ, 0x10, R9 ;  /* 0x00000010ff000819 */ /* 0x000fe40000011609 */
[----:B------:R-:W-:Y:S02]  /*4070*/  @P0 MOV R6, R8 ;  /* 0x0000000800060202 */ /* 0x000fe40000000f00 */
[----:B------:R-:W-:Y:S01]  /*4080*/  @P0 R2UR UR4, R0 ;  /* 0x00000000000402ca */ /* 0x000fe200000e0000 */
[----:B------:R-:W-:Y:S01]  /*4090*/  VIADD R0, R12, 0xa0 ;  /* 0x000000a00c007836 */ /* 0x000fe20000000000 */
[----:B------:R-:W-:Y:S02]  /*40a0*/  @P0 LOP3.LUT R8, R9, 0xffff, RZ, 0xc0, !PT ;  /* 0x0000ffff09080812 */ /* 0x000fe400078ec0ff */
[----:B------:R-:W-:Y:S02]  /*40b0*/  @P0 R2UR UR6, R6 ;  /* 0x00000000060602ca */ /* 0x000fe400000e0000 */
[----:B------:R-:W-:Y:S02]  /*40c0*/  PRMT R0, RZ, 0x654, R0 ;  /* 0x00000654ff007816 */ /* 0x000fe40000000000 */
[----:B------:R-:W-:Y:S02]  /*40d0*/  @P0 R2UR UR5, R8 ;  /* 0x00000000080502ca */ /* 0x000fe400000e0000 */
[----:B------:R2:W-:Y:S03]  /*40e0*/  SYNCS.ARRIVE.TRANS64.RED.A1T0 RZ, [R0+URZ], RZ ;  /* 0x000000ff00ff79a7 */ /* 0x0005e600081004ff */
[----:B------:R-:W-:Y:S04]  /*40f0*/  @UP1 UMOV UR29, UR4 ;  /* 0x00000004001d1c82 */ /* 0x000fe80008000000 */
[----:B------:R-:W-:Y:S04]  /*4100*/  @UP1 UMOV UR14, UR6 ;  /* 0x00000006000e1c82 */ /* 0x000fe80008000000 */
[----:B------:R-:W-:Y:S01]  /*4110*/  @UP1 UMOV UR13, UR5 ;  /* 0x00000005000d1c82 */ /* 0x000fe20008000000 */
[----:B------:R-:W-:Y:S05]  /*4120*/  BRA.U !UP0, `(.L_x_76) ;  /* 0x0000000108a47547 */ /* 0x000fea000b800000 */
[----:B------:R-:W-:Y:S02]  /*4130*/  UIMAD.WIDE.U32 UR18, UR13, UR47, URZ ;  /* 0x0000002f0d1272a5 */ /* 0x000fe4000f8e00ff */
[----:B------:R-:W-:Y:S02]  /*4140*/  UIMAD.WIDE.U32 UR26, UR14, UR44, URZ ;  /* 0x0000002c0e1a72a5 */ /* 0x000fe4000f8e00ff */
[----:B------:R-:W-:Y:S02]  /*4150*/  USEL UR4, UR30, UR41, !UP5 ;  /* 0x000000291e047287 */ /* 0x000fe4000e800000 */
[----:B------:R-:W-:Y:S02]  /*4160*/  USEL UR7, UR31, UR43, !UP6 ;  /* 0x0000002b1f077287 */ /* 0x000fe4000f000000 */
[----:B-1----:R-:W-:Y:S02]  /*4170*/  UIMAD.WIDE.U32 UR8, UR4, UR22, URZ ;  /* 0x00000016040872a5 */ /* 0x002fe4000f8e00ff */
[----:B------:R-:W-:Y:S01]  /*4180*/  UIMAD.WIDE.U32 UR10, UR7, UR22, URZ ;  /* 0x00000016070a72a5 */ /* 0x000fe2000f8e00ff */
[----:B------:R-:W-:Y:S02]  /*4190*/  UMOV UR5, UR19 ;  /* 0x0000001300057c82 */ /* 0x000fe40008000000 */
[----:B------:R-:W-:Y:S03]  /*41a0*/  USHF.R.U32.HI UR6, URZ, UR49, UR5 ;  /* 0x00000031ff067299 */ /* 0x000fe60008011605 */
[----:B------:R-:W-:Y:S01]  /*41b0*/  UMOV UR5, UR27 ;  /* 0x0000001b00057c82 */ /* 0x000fe20008000000 */
[----:B------:R-:W-:Y:S02]  /*41c0*/  USEL UR6, UR13, UR6, !UP5 ;  /* 0x000000060d067287 */ /* 0x000fe4000e800000 */
[----:B------:R-:W-:Y:S03]  /*41d0*/  USHF.R.U32.HI UR12, URZ, UR45, UR5 ;  /* 0x0000002dff0c7299 */ /* 0x000fe60008011605 */
[----:B------:R-:W-:Y:S02]  /*41e0*/  UMOV UR5, UR9 ;  /* 0x0000000900057c82 */ /* 0x000fe40008000000 */
[----:B------:R-:W-:Y:S03]  /*41f0*/  @UP4 USHF.R.U32.HI UR4, URZ, UR23, UR5 ;  /* 0x00000017ff044299 */ /* 0x000fe60008011605 */
[----:B------:R-:W-:Y:S01]  /*4200*/  UMOV UR5, UR11 ;  /* 0x0000000b00057c82 */ /* 0x000fe20008000000 */
[----:B------:R-:W-:Y:S02]  /*4210*/  UIMAD UR4, UR42, UR4, URZ ;  /* 0x000000042a0472a4 */ /* 0x000fe4000f8e02ff */
[----:B------:R-:W-:Y:S02]  /*4220*/  @UP4 USHF.R.U32.HI UR7, URZ, UR23, UR5 ;  /* 0x00000017ff074299 */ /* 0x000fe40008011605 */
[----:B------:R-:W-:Y:S02]  /*4230*/  UIMAD.WIDE.U32 UR10, UR6, UR22, URZ ;  /* 0x00000016060a72a5 */ /* 0x000fe4000f8e00ff */
[----:B------:R-:W-:Y:S02]  /*4240*/  USEL UR5, UR14, UR12, !UP6 ;  /* 0x0000000c0e057287 */ /* 0x000fe4000f000000 */
[----:B------:R-:W-:Y:S02]  /*4250*/  UIMAD UR8, UR42, UR7, URZ ;  /* 0x000000072a0872a4 */ /* 0x000fe4000f8e02ff */
[----:B------:R-:W-:Y:S03]  /*4260*/  UISETP.GE.AND UP0, UPT, UR6, UR4, UPT ;  /* 0x000000040600728c */ /* 0x000fe6000bf06270 */
[----:B------:R-:W-:Y:S01]  /*4270*/  UMOV UR4, UR11 ;  /* 0x0000000b00047c82 */ /* 0x000fe20008000000 */
[----:B------:R-:W-:Y:S02]  /*4280*/  UISETP.GE.OR UP0, UPT, UR5, UR8, UP0 ;  /* 0x000000080500728c */ /* 0x000fe40008706670 */
[----:B------:R-:W-:Y:S02]  /*4290*/  USHF.R.U32.HI UR4, URZ, UR23, UR4 ;  /* 0x00000017ff047299 */ /* 0x000fe40008011604 */
[----:B------:R-:W-:Y:S02]  /*42a0*/  UIMAD.WIDE.U32 UR8, UR5, UR22, URZ ;  /* 0x00000016050872a5 */ /* 0x000fe4000f8e00ff */
[----:B------:R-:W-:Y:S04]  /*42b0*/  USEL UR10, UR6, UR4, !UP4 ;  /* 0x00000004060a7287 */ /* 0x000fe8000e000000 */
[----:B------:R-:W-:Y:S01]  /*42c0*/  UIADD3 UR11, UPT, UPT, -UR10, URZ, URZ ;  /* 0x000000ff0a0b7290 */ /* 0x000fe2000fffe1ff */
[----:B------:R-:W-:Y:S02]  /*42d0*/  @!UP0 UMOV UR4, UR9 ;  /* 0x0000000900048c82 */ /* 0x000fe40008000000 */
[----:B------:R-:W-:Y:S02]  /*42e0*/  @!UP0 USHF.R.U32.HI UR4, URZ, UR23, UR4 ;  /* 0x00000017ff048299 */ /* 0x000fe40008011604 */
[----:B------:R-:W-:Y:S02]  /*42f0*/  UIMAD UR8, UR42, UR11, UR6 ;  /* 0x0000000b2a0872a4 */ /* 0x000fe4000f8e0206 */
[----:B------:R-:W-:Y:S04]  /*4300*/  @!UP0 USEL UR4, UR5, UR4, !UP4 ;  /* 0x0000000405048287 */ /* 0x000fe8000e000000 */
[----:B------:R-:W-:Y:S02]  /*4310*/  @!UP0 UIMAD UR8, UR7, UR8, UR4 ;  /* 0x00000008070882a4 */ /* 0x000fe4000f8e0204 */
[----:B------:R-:W-:Y:S02]  /*4320*/  @!UP0 UIADD3 UR9, UPT, UPT, UR10, -UR4, URZ ;  /* 0x800000040a098290 */ /* 0x000fe4000fffe0ff */
[----:B------:R-:W-:Y:S02]  /*4330*/  UIADD3 UR4, UPT, UPT, -UR5, URZ, URZ ;  /* 0x000000ff05047290 */ /* 0x000fe4000fffe1ff */
[----:B------:R-:W-:Y:S02]  /*4340*/  UIADD3 UR7, UPT, UPT, -UR6, URZ, URZ ;  /* 0x000000ff06077290 */ /* 0x000fe4000fffe1ff */
[----:B------:R-:W-:Y:S02]  /*4350*/  @!UP0 UIMAD UR6, UR9, UR42, UR5 ;  /* 0x0000002a090682a4 */ /* 0x000fe4000f8e0205 */
[----:B------:R-:W-:Y:S02]  /*4360*/  UIMAD UR14, UR15, UR4, UR14 ;  /* 0x000000040f0e72a4 */ /* 0x000fe4000f8e020e */
[----:B------:R-:W-:Y:S01]  /*4370*/  UIMAD UR13, UR46, UR7, UR13 ;  /* 0x000000072e0d72a4 */ /* 0x000fe2000f8e020d */
[----:B------:R-:W-:Y:S02]  /*4380*/  @!UP0 UMOV UR5, UR8 ;  /* 0x0000000800058c82 */ /* 0x000fe40008000000 */
[----:B------:R-:W-:Y:S02]  /*4390*/  UIMAD UR14, UR5, UR15, UR14 ;  /* 0x0000000f050e72a4 */ /* 0x000fe4000f8e020e */
[----:B------:R-:W-:Y:S11]  /*43a0*/  UIMAD UR13, UR6, UR46, UR13 ;  /* 0x0000002e060d72a4 */ /* 0x000ff6000f8e020d */
[----:B------:R-:W-:Y:S01]  /*43b0*/  @!UPT UIADD3 URZ, UPT, UPT, URZ, URZ, URZ ;  /* 0x000000fffffff290 */ /* 0x000fe2000fffe0ff */
.L_x_76:
[----:B------:R-:W3:Y:S01]  /*43c0*/  @!UP2 LDCU.128 UR8, c[0x0][0xb10] ;  /* 0x00016200ff08a7ac */ /* 0x000ee20008000c00 */
[C---:B------:R-:W-:Y:S02]  /*43d0*/  ISETP.NE.U32.AND P1, PT, R4.reuse, RZ, PT ;  /* 0x000000ff0400720c */ /* 0x040fe40003f25070 */
[----:B------:R-:W-:Y:S02]  /*43e0*/  ISETP.NE.U32.AND P0, PT, R4, RZ, PT ;  /* 0x000000ff0400720c */ /* 0x000fe40003f05070 */
[C---:B------:R-:W-:Y:S02]  /*43f0*/  ISETP.NE.AND.EX P1, PT, R5.reuse, RZ, PT, P1 ;  /* 0x000000ff0500720c */ /* 0x040fe40003f25310 */
[----:B------:R-:W-:Y:S01]  /*4400*/  ISETP.NE.AND.EX P0, PT, R5, RZ, PT, P0 ;  /* 0x000000ff0500720c */ /* 0x000fe20003f05300 */
[----:B------:R-:W4:Y:S01]  /*4410*/  @!UP2 LDCU UR5, c[0x0][0xb0c] ;  /* 0x00016180ff05a7ac */ /* 0x000f220008000800 */
[----:B------:R-:W-:Y:S01]  /*4420*/  SHF.L.U32 R9, R15, 0x1f, RZ ;  /* 0x0000001f0f097819 */ /* 0x000fe200000006ff */
[----:B------:R-:W-:Y:S02]  /*4430*/  USHF.L.U32 UR35, UR16, 0x6, URZ ;  /* 0x0000000610237899 */ /* 0x000fe400080006ff */
[----:B------:R-:W-:Y:S02]  /*4440*/  USHF.L.U32 UR34, UR20, 0x8, URZ ;  /* 0x0000000814227899 */ /* 0x000fe400080006ff */
[----:B---3--:R-:W-:Y:S07]  /*4450*/  UIMAD.WIDE.U32 UR6, UR14, UR8, URZ ;  /* 0x000000080e0672a5 */ /* 0x008fee000f8e00ff */
[----:B------:R-:W-:Y:S01]  /*4460*/  @!UP2 UMOV UR4, UR7 ;  /* 0x000000070004ac82 */ /* 0x000fe20008000000 */
[----:B----4-:R-:W-:Y:S02]  /*4470*/  @!UP2 UISETP.NE.AND UP0, UPT, UR5, 0x1, UPT ;  /* 0x000000010500a88c */ /* 0x010fe4000bf05270 */
[----:B------:R-:W-:Y:S02]  /*4480*/  @!UP2 USHF.R.U32.HI UR4, URZ, UR9, UR4 ;  /* 0x00000009ff04a299 */ /* 0x000fe40008011604 */
[----:B------:R-:W-:Y:S02]  /*4490*/  UIMAD.WIDE.U32 UR6, UR13, UR11, URZ ;  /* 0x0000000b0d0672a5 */ /* 0x000fe4000f8e00ff */
[----:B------:R-:W-:Y:S02]  /*44a0*/  @!UP2 USEL UR8, UR14, UR4, !UP0 ;  /* 0x000000040e08a287 */ /* 0x000fe4000c000000 */
[----:B------:R-:W-:Y:S03]  /*44b0*/  @!UP2 UISETP.NE.AND UP0, UPT, UR10, 0x1, UPT ;  /* 0x000000010a00a88c */ /* 0x000fe6000bf05270 */
[----:B------:R-:W-:Y:S02]  /*44c0*/  @!UP2 UMOV UR6, UR7 ;  /* 0x000000070006ac82 */ /* 0x000fe40008000000 */
[----:B------:R-:W3:Y:S02]  /*44d0*/  @!UP2 LDCU UR4, c[0x0][0xb20] ;  /* 0x00016400ff04a7ac */ /* 0x000ee40008000800 */
[----:B---3--:R-:W-:Y:S04]  /*44e0*/  @!UP2 USHF.R.U32.HI UR6, URZ, UR4, UR6 ;  /* 0x00000004ff06a299 */ /* 0x008fe80008011606 */
[----:B------:R-:W-:Y:S04]  /*44f0*/  @!UP2 USEL UR6, UR13, UR6, !UP0 ;  /* 0x000000060d06a287 */ /* 0x000fe8000c000000 */
[----:B------:R-:W-:Y:S02]  /*4500*/  @!UP2 UIADD3 UR4, UPT, UPT, -UR8, UR6, URZ ;  /* 0x000000060804a290 */ /* 0x000fe4000fffe1ff */
[----:B------:R-:W-:Y:S02]  /*4510*/  @!UP2 UIADD3 UR6, UPT, UPT, UR8, -UR6, URZ ;  /* 0x800000060806a290 */ /* 0x000fe4000fffe0ff */
[----:B------:R-:W-:Y:S02]  /*4520*/  @!UP2 UIMAD UR14, UR4, UR5, UR14 ;  /* 0x00000005040ea2a4 */ /* 0x000fe4000f8e020e */
[----:B------:R-:W-:Y:S01]  /*4530*/  @!UP2 UIMAD UR13, UR6, UR10, UR13 ;  /* 0x0000000a060da2a4 */ /* 0x000fe2000f8e020d */
[----:B------:R-:W-:Y:S11]  /*4540*/  BRA.U UP3, `(.L_x_77) ;  /* 0x0000000103107547 */ /* 0x000ff6000b800000 */
[----:B--2---:R-:W-:Y:S04]  /*4550*/  MOV R0, UR48 ;  /* 0x0000003000007c02 */ /* 0x004fe80008000f00 */
[----:B------:R-:W-:Y:S04]  /*4560*/  SHF.L.U32 R11, R0, 0x1f, RZ ;  /* 0x0000001f000b7819 */ /* 0x000fe800000006ff */
[----:B------:R-:W2:Y:S02]  /*4570*/  SYNCS.PHASECHK.TRANS64.TRYWAIT P2, [UR21+0x88], R11 ;  /* 0x0000880bff0075a7 */ /* 0x000ea40008041115 */
[----:B--2---:R-:W-:Y:S05]  /*4580*/  @!P2 BRA `(.L_x_78) ;  /* 0x0000005400b8a947 */ /* 0x004fea0003800000 */
.L_x_77:
[----:B------:R-:W-:Y:S05]  /*4590*/  @!P1 BRA `(.L_x_79) ;  /* 0x0000000000309947 */ /* 0x000fea0003800000 */
[----:B------:R-:W-:Y:S01]  /*45a0*/  ISETP.NE.U32.AND P1, PT, R2, RZ, PT ;  /* 0x000000ff0200720c */ /* 0x000fe20003f25070 */
[----:B------:R-:W3:Y:S01]  /*45b0*/  LDCU.64 UR4, c[0x0][0x358] ;  /* 0x00006b00ff0477ac */ /* 0x000ee20008000a00 */
[----:B------:R-:W-:Y:S02]  /*45c0*/  IMAD.MOV.U32 R85, RZ, RZ, 0x1 ;  /* 0x00000001ff557424 */ /* 0x000fe400078e00ff */
[----:B------:R-:W-:Y:S11]  /*45d0*/  ISETP.NE.AND.EX P1, PT, R3, RZ, PT, P1 ;  /* 0x000000ff0300720c */ /* 0x000ff60003f25310 */
[----:B------:R-:W-:Y:S02]  /*45e0*/  @!UPT UIADD3 URZ, UPT, UPT, URZ, URZ, URZ ;  /* 0x000000fffffff290 */ /* 0x000fe4000fffe0ff */
[----:B--2---:R-:W2:Y:S01]  /*45f0*/  @P1 LDC.64 R10, c[0x0][0x888] ;  /* 0x00022200ff0a1b82 */ /* 0x004ea20000000a00 */
[----:B------:R-:W-:Y:S04]  /*4600*/  @P1 IMAD R0, R4, UR36, RZ ;  /* 0x0000002404001c24 */ /* 0x000fe8000f8e02ff */
[----:B--2---:R-:W-:Y:S04]  /*4610*/  @P1 IMAD.WIDE R10, R0, 0x4, R10 ;  /* 0x00000004000a1825 */ /* 0x004fe800078e020a */
[----:B------:R-:W-:Y:S01]  /*4620*/  HFMA2 R0, -RZ, RZ, 0, 5.9604644775390625e-08 ;  /* 0x00000001ff007431 */ /* 0x000fe200000001ff */
[----:B---3-5:R3:W5:Y:S04]  /*4630*/  @P1 LDG.E R41, desc[UR4][R10.64] ;  /* 0x000000040a291981 */ /* 0x028768000c1e1900 */
[----:B------:R-:W-:Y:S01]  /*4640*/  @!P1 PRMT R85, R0, 0x7610, R85 ;  /* 0x0000761000559816 */ /* 0x000fe20000000055 */
[----:B---3--:R-:W4:Y:S06]  /*4650*/  @!P1 LDC R41, c[0x0][0x880] ;  /* 0x00022000ff299b82 */ /* 0x008f2c0000000800 */
.L_x_79:
[----:B----45:R-:W-:Y:S01]  /*4660*/  @!P0 FSETP.EQ.AND P1, PT, R41, RZ, PT ;  /* 0x000000ff2900820b */ /* 0x030fe20003f22000 */
[----:B------:R-:W-:Y:S01]  /*4670*/  @!UPT UIADD3 URZ, UPT, UPT, URZ, URZ, URZ ;  /* 0x000000fffffff290 */ /* 0x000fe2000fffe0ff */
[----:B------:R-:W-:Y:S11]  /*4680*/  @!P0 BRA `(.L_x_80) ;  /* 0x0000000000188947 */ /* 0x000ff60003800000 */
[----:B------:R-:W-:Y:S02]  /*4690*/  LOP3.LUT P0, RZ, R85, 0xff, RZ, 0xc0, !PT ;  /* 0x000000ff55ff7812 */ /* 0x000fe4000780c0ff */
[----:B------:R-:W-:Y:S04]  /*46a0*/  ISETP.NE.U32.AND P1, PT, R2, RZ, PT ;  /* 0x000000ff0200720c */ /* 0x000fe80003f25070 */
[----:B------:R-:W-:Y:S04]  /*46b0*/  ISETP.NE.AND.EX P1, PT, R3, RZ, PT, P1 ;  /* 0x000000ff0300720c */ /* 0x000fe80003f25310 */
[----:B------:R-:W-:Y:S03]  /*46c0*/  PLOP3.LUT P1, PT, P1, PT, PT, 0x8, 0x80 ;  /* 0x000000000080781c */ /* 0x000fe60000f2e170 */
[----:B------:R-:W-:Y:S11]  /*46d0*/  @P0 FSETP.EQ.AND P1, PT, R41, RZ, PT ;  /* 0x000000ff2900020b */ /* 0x000ff60003f22000 */
[----:B------:R-:W-:Y:S02]  /*46e0*/  @!UPT UIADD3 URZ, UPT, UPT, URZ, URZ, URZ ;  /* 0x000000fffffff290 */ /* 0x000fe4000fffe0ff */
.L_x_80:
[----:B------:R-:W3:Y:S01]  /*46f0*/  SYNCS.PHASECHK.TRANS64.TRYWAIT P2, [UR21+0x60], R9 ;  /* 0x00006009ff0075a7 */ /* 0x000ee20008041115 */
[----:B------:R-:W-:Y:S04]  /*4700*/  ELECT P0, URZ, PT ;  /* 0x0000000000ff782f */ /* 0x000fe80003800000 */
[----:B------:R-:W-:Y:S11]  /*4710*/  PLOP3.LUT P1, PT, P1, P0, PT, 0xf2, 0x2f ;  /* 0x00000000002f781c */ /* 0x000ff60000f21e72 */
[----:B------:R-:W-:Y:S02]  /*4720*/  @!UPT UIADD3 URZ, UPT, UPT, URZ, URZ, URZ ;  /* 0x000000fffffff290 */ /* 0x000fe4000fffe0ff */
[----:B------:R-:W-:Y:S05]  /*4730*/  @!P1 IADD3 R8, P0, PT, R16, 0x580, RZ ;  /* 0x0000058010089810 */ /* 0x000fea0007f1e0ff */
[----:B------:R-:W-:Y:S01]  /*4740*/  @!P1 IMAD.X R6, RZ, RZ, R17, P0 ;  /* 0x000000ffff069224 */ /* 0x000fe200000e0611 */
[----:B---3--:R-:W-:Y:S07]  /*4750*/  @!P2 BRA `(.L_x_81) ;  /* 0x00000054005ca947 */ /* 0x008fee0003800000 */
.L_x_162:
[----:B------:R-:W-:Y:S01]  /*4760*/  @!P1 R2UR UR5, R8 ;  /* 0x00000000080592ca */ /* 0x000fe200000e0000 */
[----:B------:R-:W-:Y:S01]  /*4770*/  VOTEU.ALL UP0, P1 ;  /* 0x0000000000ff7886 */ /* 0x000fe20000800000 */
[----:B------:R-:W-:Y:S01]  /*4780*/  @!P1 R2UR UR4, R6 ;  /* 0x00000000060492ca */ /* 0x000fe200000e0000 */
[----:B--2---:R-:W-:Y:S01]  /*4790*/  @!P1 IMAD.MOV.U32 R0, RZ, RZ, 0x1000 ;  /* 0x00001000ff009424 */ /* 0x004fe200078e00ff */
[----:B------:R-:W-:Y:S01]  /*47a0*/  UMOV UR6, 0x0 ;  /* 0x0000000000067882 */ /* 0x000fe20000000000 */
[----:B------:R-:W-:Y:S01]  /*47b0*/  UMOV UR7, 0x10000000 ;  /* 0x1000000000077882 */ /* 0x000fe20000000000 */
[----:B------:R-:W-:Y:S01]  /*47c0*/  @!UP0 UIADD3 UR32, UPT, UPT, UR21, 0x200, URZ ;  /* 0x0000020015208890 */ /* 0x000fe2000fffe0ff */
[----:B------:R-:W-:Y:S01]  /*47d0*/  @!P1 IADD3 R8, P0, PT, R16, 0x580, RZ ;  /* 0x0000058010089810 */ /* 0x000fe20007f1e0ff */
[----:B------:R-:W-:Y:S04]  /*47e0*/  VOTEU.ALL UP0, P1 ;  /* 0x0000000000ff7886 */ /* 0x000fe80000800000 */
[----:B------:R-:W-:Y:S02]  /*47f0*/  @!P1 IMAD.X R6, RZ, RZ, R17, P0 ;  /* 0x000000ffff069224 */ /* 0x000fe400000e0611 */
[----:B------:R-:W-:Y:S02]  /*4800*/  IMAD.U32 R10, RZ, RZ, UR5 ;  /* 0x00000005ff0a7e24 */ /* 0x000fe4000f8e00ff */
[----:B------:R-:W-:Y:S03]  /*4810*/  IMAD.U32 R11, RZ, RZ, UR4 ;  /* 0x00000004ff0b7e24 */ /* 0x000fe6000f8e00ff */
[----:B------:R-:W-:Y:S02]  /*4820*/  @!P1 R2UR UR4, R10 ;  /* 0x000000000a0492ca */ /* 0x000fe400000e0000 */
[----:B------:R-:W-:Y:S11]  /*4830*/  @!P1 R2UR UR5, R11 ;  /* 0x000000000b0592ca */ /* 0x000ff600000e0000 */
[----:B------:R-:W-:Y:S02]  /*4840*/  @!UPT UIADD3 URZ, UPT, UPT, URZ, URZ, URZ ;  /* 0x000000fffffff290 */ /* 0x000fe4000fffe0ff */
[----:B------:R2:W-:Y:S01]  /*4850*/  @!UP0 UTMALDG.3D [UR32], [UR4], desc[UR6] ;  /* 0x00000620040085b4 */ /* 0x0005e20008011000 */
[----:B------:R2:W-:Y:S01]  /*4860*/  @!P1 SYNCS.ARRIVE.TRANS64.RED.A0TR RZ, [UR21+0x40], R0 ;  /* 0x00004000ffff99a7 */ /* 0x0005e20008300415 */
[----:B------:R-:W-:Y:S01]  /*4870*/  SYNCS.ARRIVE.TRANS64.RED.A1T0 RZ, [UR40], RZ ;  /* 0x000000ffffff79a7 */ /* 0x000fe20008100428 */
[----:B------:R-:W3:Y:S02]  /*4880*/  SYNCS.PHASECHK.TRANS64.TRYWAIT P2, [UR21+0x68], R9 ;  /* 0x00006809ff0075a7 */ /* 0x000ee40008041115 */
[----:B--23--:R-:W-:Y:S05]  /*4890*/  @!P2 BRA `(.L_x_82) ;  /* 0x000000540024a947 */ /* 0x00cfea0003800000 */
.L_x_164:
        /* <DEDUP_REMOVED lines=8> */
[----:B------:R-:W-:Y:S01]  /*4920*/  @!UP0 UIADD3 UR24, UPT, UPT, UR21, 0x1200, URZ ;  /* 0x0000120015188890 */ /* 0x000fe2000fffe0ff */
[----:B------:R-:W-:Y:S01]  /*4930*/  VOTEU.ALL UP0, P1 ;  /* 0x0000000000ff7886 */ /* 0x000fe20000800000 */
[----:B------:R-:W-:Y:S01]  /*4940*/  UMOV UR27, UR35 ;  /* 0x00000023001b7c82 */ /* 0x000fe20008000000 */
[----:B------:R-:W-:Y:S02]  /*4950*/  UMOV UR28, UR36 ;  /* 0x00000024001c7c82 */ /* 0x000fe40008000000 */
[----:B------:R-:W-:Y:S02]  /*4960*/  IMAD.U32 R10, RZ, RZ, UR5 ;  /* 0x00000005ff0a7e24 */ /* 0x000fe4000f8e00ff */
[----:B------:R-:W-:Y:S02]  /*4970*/  IMAD.U32 R11, RZ, RZ, UR4 ;  /* 0x00000004ff0b7e24 */ /* 0x000fe4000f8e00ff */
[----:B------:R-:W-:Y:S01]  /*4980*/  @!P1 IMAD.X R6, RZ, RZ, R17, P0 ;  /* 0x000000ffff069224 */ /* 0x000fe200000e0611 */
        /* <DEDUP_REMOVED lines=8> */
.L_x_166:
[----:B------:R-:W-:Y:S01]  /*4a10*/  @!P1 R2UR UR5, R8 ;  /* 0x00000000080592ca */ /* 0x000fe200000e0000 */
[----:B------:R-:W-:Y:S01]  /*4a20*/  VOTEU.ALL UP0, P1 ;  /* 0x0000000000ff7886 */ /* 0x000fe20000800000 */
[----:B------:R-:W-:Y:S01]  /*4a30*/  @!P1 R2UR UR4, R6 ;  /* 0x00000000060492ca */ /* 0x000fe200000e0000 */
[----:B--2---:R-:W-:Y:S01]  /*4a40*/  @!P1 IMAD.MOV.U32 R0, RZ, RZ, 0x1000 ;  /* 0x00001000ff009424 */ /* 0x004fe200078e00ff */
[----:B------:R-:W-:Y:S01]  /*4a50*/  UMOV UR6, 0x0 ;  /* 0x0000000000067882 */ /* 0x000fe20000000000 */
[----:B------:R-:W-:Y:S01]  /*4a60*/  UMOV UR7, 0x10000000 ;  /* 0x1000000000077882 */ /* 0x000fe20000000000 */
[----:B------:R-:W-:Y:S01]  /*4a70*/  @!UP0 UIADD3 UR18, UPT, UPT, UR34, 0x80, URZ ;  /* 0x0000008022128890 */ /* 0x000fe2000fffe0ff */
[----:B------:R-:W-:Y:S01]  /*4a80*/  VIADD R14, R14, 0x1 ;  /* 0x000000010e0e7836 */ /* 0x000fe20000000000 */
[----:B------:R-:W-:Y:S01]  /*4a90*/  @!UP0 UIADD3 UR16, UPT, UPT, UR21, 0x2200, URZ ;  /* 0x0000220015108890 */ /* 0x000fe2000fffe0ff */
[----:B------:R-:W-:Y:S01]  /*4aa0*/  VOTEU.ALL UP0, P1 ;  /* 0x0000000000ff7886 */ /* 0x000fe20000800000 */
[----:B------:R-:W-:Y:S01]  /*4ab0*/  UMOV UR19, UR35 ;  /* 0x0000002300137c82 */ /* 0x000fe20008000000 */
[----:B------:R-:W-:Y:S02]  /*4ac0*/  UMOV UR20, UR36 ;  /* 0x0000002400147c82 */ /* 0x000fe40008000000 */
        /* <DEDUP_REMOVED lines=10> */
.L_x_168:
[----:B------:R-:W-:Y:S01]  /*4b70*/  @!P1 IADD3 R6, P0, PT, R16, 0x580, RZ ;  /* 0x0000058010069810 */ /* 0x000fe20007f1e0ff */
[----:B------:R-:W-:Y:S01]  /*4b80*/  VOTEU.ALL UP0, P1 ;  /* 0x0000000000ff7886 */ /* 0x000fe20000800000 */
[----:B------:R-:W-:Y:S01]  /*4b90*/  UMOV UR6, 0x0 ;  /* 0x0000000000067882 */ /* 0x000fe20000000000 */
[----:B------:R-:W-:Y:S01]  /*4ba0*/  UMOV UR7, 0x10000000 ;  /* 0x1000000000077882 */ /* 0x000fe20000000000 */
[----:B------:R-:W-:Y:S01]  /*4bb0*/  @!P1 R2UR UR5, R6 ;  /* 0x00000000060592ca */ /* 0x000fe200000e0000 */
[----:B--2---:R-:W-:Y:S01]  /*4bc0*/  @!P1 IMAD.X R0, RZ, RZ, R17, P0 ;  /* 0x000000ffff009224 */ /* 0x004fe200000e0611 */
[----:B------:R-:W-:Y:S01]  /*4bd0*/  @!UP0 UIADD3 UR10, UPT, UPT, UR34, 0xc0, URZ ;  /* 0x000000c0220a8890 */ /* 0x000fe2000fffe0ff */
[----:B------:R-:W-:Y:S01]  /*4be0*/  R2UR UR16, R87 ;  /* 0x00000000571072ca */ /* 0x000fe200000e0000 */
[----:B------:R-:W-:Y:S01]  /*4bf0*/  @!UP0 UIADD3 UR8, UPT, UPT, UR21, 0x3200, URZ ;  /* 0x0000320015088890 */ /* 0x000fe2000fffe0ff */
[----:B------:R-:W-:Y:S01]  /*4c00*/  ISETP.NE.AND P0, PT, R14, 0x2, PT ;  /* 0x000000020e00780c */ /* 0x000fe20003f05270 */
[----:B------:R-:W-:Y:S01]  /*4c10*/  @!UP0 UIADD3 UR9, UPT, UPT, UR21, 0x58, URZ ;  /* 0x0000005815098890 */ /* 0x000fe2000fffe0ff */
[----:B------:R-:W-:Y:S01]  /*4c20*/  @!P1 R2UR UR4, R0 ;  /* 0x00000000000492ca */ /* 0x000fe200000e0000 */
[----:B------:R-:W-:Y:S01]  /*4c30*/  VOTEU.ALL UP0, P1 ;  /* 0x0000000000ff7886 */ /* 0x000fe20000800000 */
[----:B------:R-:W-:Y:S01]  /*4c40*/  UMOV UR11, UR35 ;  /* 0x00000023000b7c82 */ /* 0x000fe20008000000 */
[----:B------:R-:W-:Y:S01]  /*4c50*/  UMOV UR12, UR36 ;  /* 0x00000024000c7c82 */ /* 0x000fe20008000000 */
[----:B------:R-:W-:Y:S01]  /*4c60*/  SEL R0, RZ, 0x1, P0 ;  /* 0x00000001ff007807 */ /* 0x000fe20000000000 */
[----:B------:R-:W-:Y:S01]  /*4c70*/  UIADD3 UR20, UPT, UPT, UR13, UR59, URZ ;  /* 0x0000003b0d147290 */ /* 0x000fe2000fffe0ff */
[----:B------:R-:W-:Y:S01]  /*4c80*/  IMAD.U32 R8, RZ, RZ, UR5 ;  /* 0x00000005ff087e24 */ /* 0x000fe2000f8e00ff */
[----:B------:R-:W-:Y:S01]  /*4c90*/  LOP3.LUT R15, R15, 0x1, RZ, 0x3c, !PT ;  /* 0x000000010f0f7812 */ /* 0x000fe200078e3cff */
[----:B------:R-:W-:Y:S01]  /*4ca0*/  UPLOP3.LUT UP3, UPT, UPT, UPT, UPT, 0x80, 0x8 ;  /* 0x000000000008789c */ /* 0x000fe20003f6f070 */
[----:B------:R-:W-:Y:S01]  /*4cb0*/  LOP3.LUT R13, R13, R0, RZ, 0x3c, !PT ;  /* 0x000000000d0d7212 */ /* 0x000fe200078e3cff */
[----:B------:R-:W-:Y:S01]  /*4cc0*/  UIADD3 UR16, UPT, UPT, UR14, UR16, URZ ;  /* 0x000000100e107290 */ /* 0x000fe2000fffe0ff */
[----:B------:R-:W-:Y:S01]  /*4cd0*/  SEL R14, R14, RZ, P0 ;  /* 0x000000ff0e0e7207 */ /* 0x000fe20000000000 */
[----:B------:R-:W-:Y:S01]  /*4ce0*/  UMOV UR36, UR29 ;  /* 0x0000001d00247c82 */ /* 0x000fe20008000000 */
[----:B------:R-:W-:Y:S01]  /*4cf0*/  IMAD.U32 R9, RZ, RZ, UR4 ;  /* 0x00000004ff097e24 */ /* 0x000fe2000f8e00ff */
[----:B------:R-:W-:Y:S04]  /*4d00*/  @!P1 R2UR UR4, R8 ;  /* 0x00000000080492ca */ /* 0x000fe800000e0000 */
[----:B------:R-:W-:Y:S11]  /*4d10*/  @!P1 R2UR UR5, R9 ;  /* 0x00000000090592ca */ /* 0x000ff600000e0000 */
[----:B------:R-:W-:Y:S02]  /*4d20*/  @!UPT UIADD3 URZ, UPT, UPT, URZ, URZ, URZ ;  /* 0x000000fffffff290 */ /* 0x000fe4000fffe0ff */
[----:B------:R2:W-:Y:S01]  /*4d30*/  @!UP0 UTMALDG.3D [UR8], [UR4], desc[UR6] ;  /* 0x00000608040085b4 */ /* 0x0005e20008011000 */
[----:B------:R2:W-:Y:S01]  /*4d40*/  @!P1 SYNCS.ARRIVE.TRANS64.RED.A0TR RZ, [UR21+0x58], R7 ;  /* 0x00005807ffff99a7 */ /* 0x0005e20008300415 */
[----:B------:R-:W-:Y:S01]  /*4d50*/  SYNCS.ARRIVE.TRANS64.RED.A1T0 RZ, [UR37], RZ ;  /* 0x000000ffffff79a7 */ /* 0x000fe20008100425 */
[----:B------:R-:W-:Y:S05]  /*4d60*/  BRA.U UP1, `(.L_x_85) ;  /* 0xfffffff101747547 */ /* 0x000fea000b83ffff */
[----:B------:R-:W-:-:S04]  /*4d70*/  SHF.L.U32 R3, R15, 0x1f, RZ ;  /* 0x0000001f0f037819 */ /* 0x000fc800000006ff */
[----:B------:R-:W3:Y:S02]  /*4d80*/  SYNCS.PHASECHK.TRANS64.TRYWAIT P0, [UR21+0x60], R3 ;  /* 0x00006003ff0075a7 */ /* 0x000ee40008001115 */
[----:B---3--:R-:W-:Y:S05]  /*4d90*/  @!P0 BRA `(.L_x_86) ;  /* 0x00000050002c8947 */ /* 0x008fea0003800000 */
.L_x_170:
[----:B------:R-:W4:Y:S02]  /*4da0*/  SYNCS.PHASECHK.TRANS64.TRYWAIT P0, [UR21+0x68], R3 ;  /* 0x00006803ff0075a7 */ /* 0x000f240008001115 */
[----:B----4-:R-:W-:Y:S05]  /*4db0*/  @!P0 BRA `(.L_x_87) ;  /* 0x00000050003c8947 */ /* 0x010fea0003800000 */
.L_x_172:
[----:B------:R-:W4:Y:S02]  /*4dc0*/  SYNCS.PHASECHK.TRANS64.TRYWAIT P0, [UR21+0x70], R3 ;  /* 0x00007003ff0075a7 */ /* 0x000f240008001115 */
[----:B----4-:R-:W-:Y:S05]  /*4dd0*/  @!P0 BRA `(.L_x_88) ;  /* 0x00000050004c8947 */ /* 0x010fea0003800000 */
.L_x_174:
[----:B---3--:R-:W-:-:S07]  /*4de0*/  MOV R0, UR21 ;  /* 0x0000001500007c02 */ /* 0x008fce0008000f00 */
.L_x_89:
[----:B---3--:R-:W-:-:S04]  /*4df0*/  SHF.L.U32 R3, R15, 0x1f, RZ ;  /* 0x0000001f0f037819 */ /* 0x008fc800000006ff */
[----:B------:R3:W4:Y:S03]  /*4e00*/  SYNCS.PHASECHK.TRANS64.TRYWAIT P0, [R0+URZ+0x78], R3 ;  /* 0x00007803000075a7 */ /* 0x00072600080011ff */
[----:B----4-:R-:W-:Y:S05]  /*4e10*/  @!P0 NANOSLEEP.SYNCS 0x989680 ;  /* 0x009896800000895d */ /* 0x010fea0003900000 */
[----:B------:R-:W4:Y:S02]  /*4e20*/  @!P0 SYNCS.PHASECHK.TRANS64 P0, [R0+URZ+0x78], R3 ;  /* 0x00007803000085a7 */ /* 0x000f2400080010ff */
[----:B-12-4-:R-:W-:Y:S05]  /*4e30*/  @P0 EXIT ;  /* 0x000000000000094d */ /* 0x016fea0003800000 */
[----:B------:R-:W-:Y:S05]  /*4e40*/  BRA `(.L_x_89) ;  /* 0xfffffffc00e87947 */ /* 0x000fea000383ffff */
.L_x_74:
[----:B------:R-:W-:-:S06]  /*4e50*/  UISETP.GE.AND UP0, UPT, UR17, 0x4, UPT ;  /* 0x000000041100788c */ /* 0x000fcc000bf06270 */
[----:B------:R-:W-:-:S13]  /*4e60*/  PLOP3.LUT P0, PT, PT, PT, UP0, 0x80, 0x8 ;  /* 0x000000000008781c */ /* 0x000fda0003f0f008 */
[----:B------:R-:W-:Y:S05]  /*4e70*/  @!P0 EXIT ;  /* 0x000000000000894d */ /* 0x000fea0003800000 */
[----:B------:R-:W1:Y:S08]  /*4e80*/  S2UR UR4, SR_CgaCtaId ;  /* 0x00000000000479c3 */ /* 0x000e700000008800 */
[----:B------:R-:W-:Y:S01]  /*4e90*/  BAR.SYNC.DEFER_BLOCKING 0x6, 0xa0 ;  /* 0x0182800000007b1d */ /* 0x000fe20000010000 */
[C---:B------:R-:W-:Y:S01]  /*4ea0*/  IMAD.SHL.U32 R7, R95.reuse, 0x40, RZ ;  /* 0x000000405f077824 */ /* 0x040fe200078e00ff */
[C---:B------:R-:W-:Y:S01]  /*4eb0*/  LOP3.LUT R97, R95.reuse, 0x60, RZ, 0xc0, !PT ;  /* 0x000000605f617812 */ /* 0x040fe200078ec0ff */
[----:B------:R-:W-:-:S02]  /*4ec0*/  IMAD.SHL.U32 R4, R95, 0x20, RZ ;  /* 0x000000205f047824 */ /* 0x000fc400078e00ff */
[----:B------:R-:W-:Y:S02]  /*4ed0*/  HFMA2 R36, -RZ, RZ, 0, 0 ;  /* 0x00000000ff247431 */ /* 0x000fe400000001ff */
[----:B------:R-:W-:Y:S01]  /*4ee0*/  IMAD.SHL.U32 R6, R95, 0x2, RZ ;  /* 0x000000025f067824 */ /* 0x000fe200078e00ff */
[----:B------:R-:W-:Y:S01]  /*4ef0*/  UMOV UR44, 0x400 ;  /* 0x00000400002c7882 */ /* 0x000fe20000000000 */
[----:B------:R-:W2:Y:S01]  /*4f00*/  LDC.64 R82, c[0x0][0x8b0] ;  /* 0x00022c00ff527b82 */ /* 0x000ea20000000a00 */
[----:B------:R-:W-:Y:S01]  /*4f10*/  LOP3.LUT R5, R7, 0x180, RZ, 0xc0, !PT ;  /* 0x0000018007057812 */ /* 0x000fe200078ec0ff */
[----:B------:R-:W-:Y:S01]  /*4f20*/  IMAD.U32 R37, R95, 0x10000, RZ ;  /* 0x000100005f257824 */ /* 0x000fe200078e00ff */
[----:B------:R-:W-:Y:S01]  /*4f30*/  LOP3.LUT R4, R4, 0xc00, RZ, 0xc0, !PT ;  /* 0x00000c0004047812 */ /* 0x000fe200078ec0ff */
[----:B------:R-:W-:Y:S01]  /*4f40*/  IMAD.MOV.U32 R94, RZ, RZ, RZ ;  /* 0x000000ffff5e7224 */ /* 0x000fe200078e00ff */
[----:B------:R-:W-:Y:S01]  /*4f50*/  LOP3.LUT R6, R5, 0x20, R6, 0xf8, !PT ;  /* 0x0000002005067812 */ /* 0x000fe200078ef806 */
[----:B------:R-:W-:Y:S01]  /*4f60*/  IMAD.SHL.U32 R5, R95, 0x8, RZ ;  /* 0x000000085f057824 */ /* 0x000fe200078e00ff */
[----:B------:R-:W-:Y:S01]  /*4f70*/  LOP3.LUT R4, R4, 0x40, R7, 0xf8, !PT ;  /* 0x0000004004047812 */ /* 0x000fe200078ef807 */
[----:B------:R-:W3:Y:S01]  /*4f80*/  LDC.64 R80, c[0x0][0x8a8] ;  /* 0x00022a00ff507b82 */ /* 0x000ee20000000a00 */
[----:B------:R-:W-:Y:S01]  /*4f90*/  LOP3.LUT R37, R37, 0x600000, RZ, 0xc0, !PT ;  /* 0x0060000025257812 */ /* 0x000fe200078ec0ff */
[----:B------:R-:W-:Y:S01]  /*4fa0*/  IMAD.MOV.U32 R89, RZ, RZ, RZ ;  /* 0x000000ffff597224 */ /* 0x000fe200078e00ff */
[----:B------:R-:W-:-:S02]  /*4fb0*/  LOP3.LUT R95, R95, 0x2, RZ, 0xc0, !PT ;  /* 0x000000025f5f7812 */ /* 0x000fc400078ec0ff */
[----:B------:R-:W-:Y:S02]  /*4fc0*/  CS2R R92, SRZ ;  /* 0x00000000005c7805 */ /* 0x000fe4000001ff00 */
[----:B------:R-:W-:Y:S01]  /*4fd0*/  LOP3.LUT R5, R6, 0x30, R5, 0x78, !PT ;  /* 0x0000003006057812 */ /* 0x000fe200078e7805 */
[----:B------:R-:W4:Y:S01]  /*4fe0*/  LDCU UR57, c[0x0][0x370] ;  /* 0x00006e00ff3977ac */ /* 0x000f220008000800 */
[----:B------:R-:W-:Y:S01]  /*4ff0*/  LOP3.LUT R4, R4, 0x200, R7, 0xf8, !PT ;  /* 0x0000020004047812 */ /* 0x000fe200078ef807 */
[----:B------:R-:W-:Y:S01]  /*5000*/  IMAD.MOV R90, RZ, RZ, -R95 ;  /* 0x000000ffff5a7224 */ /* 0x000fe200078e0a5f */
[----:B------:R-:W-:Y:S01]  /*5010*/  MOV R91, RZ ;  /* 0x000000ff005b7202 */ /* 0x000fe20000000f00 */
[----:B-1----:R-:W-:Y:S01]  /*5020*/  ULEA UR44, UR4, UR44, 0x18 ;  /* 0x0000002c042c7291 */ /* 0x002fe2000f8ec0ff */
[----:B------:R-:W-:Y:S01]  /*5030*/  LOP3.LUT R84, R4, R5, RZ, 0xfc, !PT ;  /* 0x0000000504547212 */ /* 0x000fe200078efcff */
[----:B------:R-:W1:Y:S02]  /*5040*/  LDCU.64 UR62, c[0x0][0x348] ;  /* 0x00006900ff3e77ac */ /* 0x000e640008000a00 */
[----:B------:R-:W-:-:S02]  /*5050*/  UIADD3 UR4, UPT, UPT, UR44, 0x4200, URZ ;  /* 0x000042002c047890 */ /* 0x000fc4000fffe0ff */
[----:B------:R-:W-:-:S03]  /*5060*/  UIADD3 UR5, UPT, UPT, UR44, 0x200, URZ ;  /* 0x000002002c057890 */ /* 0x000fc6000fffe0ff */
[----:B------:R-:W4:Y:S01]  /*5070*/  LDS R0, [UR44+0x140] ;  /* 0x0001402cff007984 */ /* 0x000f220008000800 */
[----:B------:R-:W1:Y:S01]  /*5080*/  LDCU UR43, c[0x0][0xb0c] ;  /* 0x00016180ff2b77ac */ /* 0x000e620008000800 */
[----:B------:R-:W-:Y:S02]  /*5090*/  IMAD.U32 R96, RZ, RZ, UR4 ;  /* 0x00000004ff607e24 */ /* 0x000fe4000f8e00ff */
[----:B------:R-:W-:Y:S01]  /*50a0*/  IMAD.U32 R98, RZ, RZ, UR5 ;  /* 0x00000005ff627e24 */ /* 0x000fe2000f8e00ff */
[----:B------:R-:W1:Y:S01]  /*50b0*/  LDCU UR39, c[0x0][0xb30] ;  /* 0x00016600ff2777ac */ /* 0x000e620008000800 */
[----:B------:R-:W1:Y:S01]  /*50c0*/  LDCU.64 UR46, c[0x0][0x888] ;  /* 0x00011100ff2e77ac */ /* 0x000e620008000a00 */
[----:B------:R-:W1:Y:S01]  /*50d0*/  LDCU.64 UR40, c[0x0][0xb28] ;  /* 0x00016500ff2877ac */ /* 0x000e620008000a00 */
[----:B------:R-:W1:Y:S01]  /*50e0*/  LDCU.64 UR60, c[0x0][0x890] ;  /* 0x00011200ff3c77ac */ /* 0x000e620008000a00 */
[----:B------:R-:W1:Y:S01]  /*50f0*/  LDCU.128 UR52, c[0x0][0xb10] ;  /* 0x00016200ff3477ac */ /* 0x000e620008000c00 */
[----:B------:R-:W1:Y:S02]  /*5100*/  LDCU UR56, c[0x0][0x374] ;  /* 0x00006e80ff3877ac */ /* 0x000e640008000800 */
[----:B-1234-:R-:W-:-:S07]  /*5110*/  IMAD.IADD R37, R0, 0x1, R37 ;  /* 0x0000000100257824 */ /* 0x01efce00078e0225 */
.L_x_131:
[C---:B------:R-:W-:Y:S02]  /*5120*/  LEA R3, R89.reuse, UR44, 0x3 ;  /* 0x0000002c59037c11 */ /* 0x040fe4000f8e18ff */
[----:B------:R-:W-:Y:S02]  /*5130*/  SHF.L.U32 R0, R92, 0x1f, RZ ;  /* 0x0000001f5c007819 */ /* 0x000fe400000006ff */
[----:B------:R-:W-:Y:S02]  /*5140*/  LEA R5, R89, UR44, 0x4 ;  /* 0x0000002c59057c11 */ /* 0x000fe4000f8e20ff */
[----:B-1----:R-:W1:Y:S02]  /*5150*/  SYNCS.PHASECHK.TRANS64.TRYWAIT P0, [R3+URZ+0x90], R0 ;  /* 0x00009000030075a7 */ /* 0x002e6400080011ff */
[----:B-1----:R-:W-:Y:S05]  /*5160*/  @!P0 BRA `(.L_x_90) ;  /* 0x0000004c00808947 */ /* 0x002fea0003800000 */
.L_x_175:
        /* <DEDUP_REMOVED lines=11> */
[----:B------:R-:W-:Y:S01]  /*5220*/  PLOP3.LUT P0, PT, PT, PT, UP1, 0x80, 0x8 ;  /* 0x000000000008781c */ /* 0x000fe20003f0f018 */
[----:B------:R-:W-:Y:S11]  /*5230*/  UP2UR UR45, UPR, URZ, 0x2 ;  /* 0x00000002ff2d7883 */ /* 0x000ff60008000000 */
[----:B------:R-:W-:Y:S01]  /*5240*/  @!UPT UIADD3 URZ, UPT, UPT, URZ, URZ, URZ ;  /* 0x000000fffffff290 */ /* 0x000fe2000fffe0ff */
[----:B-1----:R-:W-:Y:S02]  /*5250*/  @P0 SHF.R.U32.HI R0, RZ, 0x10, R5 ;  /* 0x00000010ff000819 */ /* 0x002fe40000011605 */
        /* <DEDUP_REMOVED lines=12> */
[----:B------:R-:W2:Y:S01]  /*5320*/  LDCU UR12, c[0x0][0xb20] ;  /* 0x00016400ff0c77ac */ /* 0x000ea20008000800 */
[----:B------:R-:W-:Y:S02]  /*5330*/  UIMAD.WIDE.U32 UR4, UR56, UR55, URZ ;  /* 0x00000037380472a5 */ /* 0x000fe4000f8e00ff */
[----:B------:R-:W-:Y:S02]  /*5340*/  UIMAD.WIDE.U32 UR6, UR57, UR52, URZ ;  /* 0x00000034390672a5 */ /* 0x000fe4000f8e00ff */
[----:B------:R-:W-:Y:S02]  /*5350*/  UISETP.NE.AND UP0, UPT, UR54, 0x1, UPT ;  /* 0x000000013600788c */ /* 0x000fe4000bf05270 */
[----:B------:R-:W-:Y:S02]  /*5360*/  UIMAD.WIDE.U32 UR8, UR37, UR55, URZ ;  /* 0x00000037250872a5 */ /* 0x000fe4000f8e00ff */
[----:B------:R-:W-:Y:S02]  /*5370*/  UIMAD.WIDE.U32 UR10, UR38, UR52, URZ ;  /* 0x00000034260a72a5 */ /* 0x000fe4000f8e00ff */
[----:B------:R-:W-:Y:S02]  /*5380*/  UISETP.NE.AND UP1, UPT, UR43, 0x1, UPT ;  /* 0x000000012b00788c */ /* 0x000fe4000bf25270 */
[----:B------:R-:W-:Y:S01]  /*5390*/  UISETP.NE.AND UP2, UPT, UR42, 0x1, UPT ;  /* 0x000000012a00788c */ /* 0x000fe2000bf45270 */
[----:B------:R-:W-:Y:S02]  /*53a0*/  UMOV UR4, UR5 ;  /* 0x0000000500047c82 */ /* 0x000fe40008000000 */
[----:B--2---:R-:W-:Y:S03]  /*53b0*/  USHF.R.U32.HI UR5, URZ, UR12, UR4 ;  /* 0x0000000cff057299 */ /* 0x004fe60008011604 */
[----:B------:R-:W-:Y:S02]  /*53c0*/  UMOV UR4, UR7 ;  /* 0x0000000700047c82 */ /* 0x000fe40008000000 */
[----:B------:R-:W-:Y:S02]  /*53d0*/  USHF.R.U32.HI UR7, URZ, UR53, UR4 ;  /* 0x00000035ff077299 */ /* 0x000fe40008011604 */
[----:B------:R-:W-:Y:S02]  /*53e0*/  USEL UR4, UR56, UR5, !UP0 ;  /* 0x0000000538047287 */ /* 0x000fe4000c000000 */
[----:B------:R-:W-:Y:S01]  /*53f0*/  USEL UR7, UR57, UR7, !UP1 ;  /* 0x0000000739077287 */ /* 0x000fe2000c800000 */
[----:B------:R-:W-:Y:S01]  /*5400*/  UMOV UR5, UR9 ;  /* 0x0000000900057c82 */ /* 0x000fe20008000000 */
[----:B------:R-:W-:Y:S02]  /*5410*/  UIMAD.WIDE.U32 UR8, UR4, UR40, URZ ;  /* 0x00000028040872a5 */ /* 0x000fe4000f8e00ff */
[----:B------:R-:W-:Y:S03]  /*5420*/  USHF.R.U32.HI UR6, URZ, UR12, UR5 ;  /* 0x0000000cff067299 */ /* 0x000fe60008011605 */
[----:B------:R-:W-:Y:S01]  /*5430*/  UMOV UR5, UR11 ;  /* 0x0000000b00057c82 */ /* 0x000fe20008000000 */
[----:B------:R-:W-:Y:S02]  /*5440*/  UIMAD.WIDE.U32 UR10, UR7, UR40, URZ ;  /* 0x00000028070a72a5 */ /* 0x000fe4000f8e00ff */
[----:B------:R-:W-:Y:S02]  /*5450*/  USHF.R.U32.HI UR12, URZ, UR53, UR5 ;  /* 0x00000035ff0c7299 */ /* 0x000fe40008011605 */
[----:B------:R-:W-:Y:S01]  /*5460*/  USEL UR6, UR37, UR6, !UP0 ;  /* 0x0000000625067287 */ /* 0x000fe2000c000000 */
[----:B------:R-:W-:Y:S02]  /*5470*/  UMOV UR5, UR9 ;  /* 0x0000000900057c82 */ /* 0x000fe40008000000 */
[----:B------:R-:W-:Y:S01]  /*5480*/  UMOV UR10, UR11 ;  /* 0x0000000b000a7c82 */ /* 0x000fe20008000000 */
[----:B------:R-:W-:Y:S02]  /*5490*/  @UP2 USHF.R.U32.HI UR4, URZ, UR41, UR5 ;  /* 0x00000029ff042299 */ /* 0x000fe40008011605 */
[----:B------:R-:W-:Y:S02]  /*54a0*/  @UP2 USHF.R.U32.HI UR7, URZ, UR41, UR10 ;  /* 0x00000029ff072299 */ /* 0x000fe4000801160a */
[----:B------:R-:W-:Y:S02]  /*54b0*/  UIMAD UR4, UR42, UR4, URZ ;  /* 0x000000042a0472a4 */ /* 0x000fe4000f8e02ff */
        /* <DEDUP_REMOVED lines=8> */
[----:B------:R-:W-:Y:S02]  /*5540*/  USEL UR11, UR6, UR4, !UP2 ;  /* 0x00000004060b7287 */ /* 0x000fe4000d000000 */
[----:B------:R-:W-:Y:S02]  /*5550*/  UIADD3 UR8, UPT, UPT, -UR5, URZ, URZ ;  /* 0x000000ff05087290 */ /* 0x000fe4000fffe1ff */
[----:B------:R-:W-:Y:S01]  /*5560*/  UIADD3 UR10, UPT, UPT, -UR11, URZ, URZ ;  /* 0x000000ff0b0a7290 */ /* 0x000fe2000fffe1ff */
[----:B------:R-:W-:Y:S01]  /*5570*/  @!UP0 UMOV UR4, UR9 ;  /* 0x0000000900048c82 */ /* 0x000fe20008000000 */
[----:B------:R-:W-:Y:S02]  /*5580*/  UIADD3 UR9, UPT, UPT, -UR6, URZ, URZ ;  /* 0x000000ff06097290 */ /* 0x000fe4000fffe1ff */
[----:B------:R-:W-:Y:S02]  /*5590*/  @!UP0 USHF.R.U32.HI UR4, URZ, UR41, UR4 ;  /* 0x00000029ff048299 */ /* 0x000fe40008011604 */
[----:B------:R-:W-:Y:S02]  /*55a0*/  UIMAD UR10, UR42, UR10, UR6 ;  /* 0x0000000a2a0a72a4 */ /* 0x000fe4000f8e0206 */
[----:B------:R-:W-:Y:S04]  /*55b0*/  @!UP0 USEL UR4, UR5, UR4, !UP2 ;  /* 0x0000000405048287 */ /* 0x000fe8000d000000 */
[----:B------:R-:W-:Y:S02]  /*55c0*/  @!UP0 UIMAD UR10, UR7, UR10, UR4 ;  /* 0x0000000a070a82a4 */ /* 0x000fe4000f8e0204 */
[----:B------:R-:W-:Y:S02]  /*55d0*/  @!UP0 UIADD3 UR11, UPT, UPT, UR11, -UR4, URZ ;  /* 0x800000040b0b8290 */ /* 0x000fe4000fffe0ff */
[----:B------:R-:W-:Y:S02]  /*55e0*/  UIMAD UR7, UR43, UR8, UR38 ;  /* 0x000000082b0772a4 */ /* 0x000fe4000f8e0226 */
[----:B------:R-:W-:Y:S02]  /*55f0*/  @!UP0 UIMAD UR6, UR11, UR42, UR5 ;  /* 0x0000002a0b0682a4 */ /* 0x000fe4000f8e0205 */
[----:B------:R-:W-:Y:S01]  /*5600*/  UIMAD UR4, UR54, UR9, UR37 ;  /* 0x00000009360472a4 */ /* 0x000fe2000f8e0225 */
[----:B------:R-:W-:Y:S02]  /*5610*/  @!UP0 UMOV UR5, UR10 ;  /* 0x0000000a00058c82 */ /* 0x000fe40008000000 */
[----:B------:R-:W-:Y:S02]  /*5620*/  UIMAD UR38, UR5, UR43, UR7 ;  /* 0x0000002b052672a4 */ /* 0x000fe4000f8e0207 */
[----:B------:R-:W-:Y:S11]  /*5630*/  UIMAD UR37, UR6, UR54, UR4 ;  /* 0x00000036062572a4 */ /* 0x000ff6000f8e0204 */
[----:B------:R-:W-:Y:S01]  /*5640*/  @!UPT UIADD3 URZ, UPT, UPT, URZ, URZ, URZ ;  /* 0x000000fffffff290 */ /* 0x000fe2000fffe0ff */
.L_x_91:
[----:B------:R-:W-:Y:S01]  /*5650*/  UISETP.NE.AND UP0, UPT, UR39, 0x1, UPT ;  /* 0x000000012700788c */ /* 0x000fe2000bf05270 */
[----:B------:R-:W-:Y:S01]  /*5660*/  IADD3 R89, PT, PT, R89, 0x1, RZ ;  /* 0x0000000159597810 */ /* 0x000fe20007ffe0ff */
[----:B------:R-:W-:Y:S02]  /*5670*/  UIADD3 UR11, UPT, UPT, UR44, 0x200, URZ ;  /* 0x000002002c0b7890 */ /* 0x000fe4000fffe0ff */
[----:B------:R-:W-:Y:S02]  /*5680*/  USHF.L.U32 UR50, UR16, 0x6, URZ ;  /* 0x0000000610327899 */ /* 0x000fe400080006ff */
[----:B------:R-:W-:Y:S05]  /*5690*/  USHF.L.U32 UR49, UR20, 0x8, URZ ;  /* 0x0000000814317899 */ /* 0x000fea00080006ff */
[----:B------:R-:W2:Y:S01]  /*56a0*/  @!UP0 LDCU.128 UR12, c[0x0][0xb10] ;  /* 0x00016200ff0c87ac */ /* 0x000ea20008000c00 */
[----:B------:R-:W3:Y:S01]  /*56b0*/  @!UP0 LDCU UR5, c[0x0][0xb0c] ;  /* 0x00016180ff0587ac */ /* 0x000ee20008000800 */
[----:B------:R-:W4:Y:S01]  /*56c0*/  @!UP0 LDCU UR10, c[0x0][0xb20] ;  /* 0x00016400ff0a87ac */ /* 0x000f220008000800 */
[----:B--2---:R-:W-:Y:S02]  /*56d0*/  UIMAD.WIDE.U32 UR8, UR38, UR12, URZ ;  /* 0x0000000c260872a5 */ /* 0x004fe4000f8e00ff */
[----:B------:R-:W-:Y:S02]  /*56e0*/  UIMAD.WIDE.U32 UR6, UR37, UR15, URZ ;  /* 0x0000000f250672a5 */ /* 0x000fe4000f8e00ff */
[----:B------:R-:W-:Y:S03]  /*56f0*/  @!UP0 UISETP.NE.AND UP1, UPT, UR14, 0x1, UPT ;  /* 0x000000010e00888c */ /* 0x000fe6000bf25270 */
[----:B------:R-:W-:Y:S01]  /*5700*/  @!UP0 UMOV UR4, UR9 ;  /* 0x0000000900048c82 */ /* 0x000fe20008000000 */
[----:B---3--:R-:W-:Y:S02]  /*5710*/  @!UP0 UISETP.NE.AND UP2, UPT, UR5, 0x1, UPT ;  /* 0x000000010500888c */ /* 0x008fe4000bf45270 */
[----:B------:R-:W-:Y:S01]  /*5720*/  @!UP0 USHF.R.U32.HI UR4, URZ, UR13, UR4 ;  /* 0x0000000dff048299 */ /* 0x000fe20008011604 */
[----:B------:R-:W-:Y:S02]  /*5730*/  @!UP0 UMOV UR6, UR7 ;  /* 0x0000000700068c82 */ /* 0x000fe40008000000 */
[----:B----4-:R-:W-:Y:S02]  /*5740*/  @!UP0 USHF.R.U32.HI UR6, URZ, UR10, UR6 ;  /* 0x0000000aff068299 */ /* 0x010fe40008011606 */
[----:B------:R-:W-:Y:S02]  /*5750*/  @!UP0 USEL UR7, UR38, UR4, !UP2 ;  /* 0x0000000426078287 */ /* 0x000fe4000d000000 */
[----:B------:R-:W-:Y:S04]  /*5760*/  @!UP0 USEL UR6, UR37, UR6, !UP1 ;  /* 0x0000000625068287 */ /* 0x000fe8000c800000 */
[----:B------:R-:W-:Y:S02]  /*5770*/  @!UP0 UIADD3 UR4, UPT, UPT, -UR7, UR6, URZ ;  /* 0x0000000607048290 */ /* 0x000fe4000fffe1ff */
[----:B------:R-:W-:Y:S02]  /*5780*/  @!UP0 UIADD3 UR6, UPT, UPT, UR7, -UR6, URZ ;  /* 0x8000000607068290 */ /* 0x000fe4000fffe0ff */
[----:B------:R-:W-:Y:S02]  /*5790*/  @!UP0 UIMAD UR38, UR4, UR5, UR38 ;  /* 0x00000005042682a4 */ /* 0x000fe4000f8e0226 */
[----:B------:R-:W-:Y:S02]  /*57a0*/  @!UP0 UIMAD UR37, UR6, UR14, UR37 ;  /* 0x0000000e062582a4 */ /* 0x000fe4000f8e0225 */
[----:B------:R-:W-:Y:S09]  /*57b0*/  ULOP3.LUT UP0, URZ, UR11, 0x1b0, URZ, 0xc0, !UPT ;  /* 0x000001b00bff7892 */ /* 0x000ff2000f80c0ff */
[----:B------:R-:W-:Y:S05]  /*57c0*/  BRA.U !UP0, `(.L_x_92) ;  /* 0x0000000108407547 */ /* 0x000fea000b800000 */
[----:B------:R-:W2:Y:S01]  /*57d0*/  LDCU.64 UR8, c[0x4][0x88] ;  /* 0x01001100ff0877ac */ /* 0x000ea20008000a00 */
[----:B------:R-:W-:Y:S01]  /*57e0*/  MOV R3, 0x0 ;  /* 0x0000000000037802 */ /* 0x000fe20000000f00 */
[----:B------:R-:W-:Y:S02]  /*57f0*/  HFMA2 R12, -RZ, RZ, 0, 5.9604644775390625e-08 ;  /* 0x00000001ff0c7431 */ /* 0x000fe400000001ff */
[----:B------:R-:W-:Y:S02]  /*5800*/  IMAD.MOV.U32 R8, RZ, RZ, 0x70 ;  /* 0x00000070ff087424 */ /* 0x000fe400078e00ff */
[----:B------:R-:W-:Y:S01]  /*5810*/  IMAD.MOV.U32 R13, RZ, RZ, RZ ;  /* 0x000000ffff0d7224 */ /* 0x000fe200078e00ff */
[----:B------:R-:W3:Y:S01]  /*5820*/  LDCU.64 UR6, c[0x4][0x90] ;  /* 0x01001200ff0677ac */ /* 0x000ee20008000a00 */
[----:B------:R-:W4:Y:S01]  /*5830*/  LDC.64 R2, c[0x4][R3] ;  /* 0x0100000003027b82 */ /* 0x000f220000000a00 */
[----:B------:R-:W1:Y:S01]  /*5840*/  LDCU.64 UR4, c[0x4][0x8] ;  /* 0x01000100ff0477ac */ /* 0x000e620008000a00 */
[----:B--2---:R-:W-:Y:S01]  /*5850*/  MOV R5, UR9 ;  /* 0x0000000900057c02 */ /* 0x004fe20008000f00 */
[----:B------:R-:W-:Y:S01]  /*5860*/  IMAD.U32 R4, RZ, RZ, UR8 ;  /* 0x00000008ff047e24 */ /* 0x000fe2000f8e00ff */
[----:B---3--:R-:W-:Y:S01]  /*5870*/  MOV R7, UR7 ;  /* 0x0000000700077c02 */ /* 0x008fe20008000f00 */
[----:B------:R-:W-:Y:S01]  /*5880*/  IMAD.U32 R6, RZ, RZ, UR6 ;  /* 0x00000006ff067e24 */ /* 0x000fe2000f8e00ff */
[----:B-1----:R-:W-:Y:S01]  /*5890*/  MOV R11, UR5 ;  /* 0x00000005000b7c02 */ /* 0x002fe20008000f00 */
[----:B------:R-:W-:Y:S02]  /*58a0*/  IMAD.U32 R10, RZ, RZ, UR4 ;  /* 0x00000004ff0a7e24 */ /* 0x000fe4000f8e00ff */
[----:B------:R-:W-:Y:S07]  /*58b0*/  LEPC R20, `(.L_x_92) ;  /* 0x000000001014794e */ /* 0x000fee0000000000 */
[----:B----45:R-:W-:Y:S05]  /*58c0*/  CALL.ABS.NOINC R2 ;  /* 0x0000000002007343 */ /* 0x030fea0003c00000 */
.L_x_92:
[----:B------:R-:W-:Y:S01]  /*58d0*/  LOP3.LUT P0, RZ, R96, 0x1b0, RZ, 0xc0, !PT ;  /* 0x000001b060ff7812 */ /* 0x000fe2000780c0ff */
[----:B------:R-:W-:Y:S11]  /*58e0*/  BSSY.RECONVERGENT B6, `(.L_x_93) ;  /* 0x0000013000067945 */ /* 0x000ff60003800200 */
[----:B------:R-:W-:Y:S01]  /*58f0*/  @!UPT UIADD3 URZ, UPT, UPT, URZ, URZ, URZ ;  /* 0x000000fffffff290 */ /* 0x000fe2000fffe0ff */
[----:B------:R-:W-:Y:S05]  /*5900*/  @!P0 BRA `(.L_x_94) ;  /* 0x0000000000408947 */ /* 0x000fea0003800000 */
        /* <DEDUP_REMOVED lines=16> */
.L_x_94:
[----:B------:R-:W-:Y:S05]  /*5a10*/  BSYNC.RECONVERGENT B6 ;  /* 0x0000000000067941 */ /* 0x000fea0003800200 */
.L_x_93:
[----:B------:R-:W-:Y:S01]  /*5a20*/  R2UR UR4, R88 ;  /* 0x00000000580472ca */ /* 0x000fe200000e0000 */
[----:B------:R-:W-:Y:S01]  /*5a30*/  UISETP.NE.U32.AND UP0, UPT, UR60, URZ, UPT ;  /* 0x000000ff3c00728c */ /* 0x000fe2000bf05070 */
[----:B------:R-:W-:Y:S02]  /*5a40*/  ISETP.NE.U32.AND P4, PT, R82, RZ, PT ;  /* 0x000000ff5200720c */ /* 0x000fe40003f85070 */
[----:B------:R-:W-:Y:S01]  /*5a50*/  ISETP.NE.U32.AND P2, PT, RZ, UR46, PT ;  /* 0x0000002eff007c0c */ /* 0x000fe2000bf45070 */
[----:B------:R-:W-:Y:S01]  /*5a60*/  UISETP.NE.AND.EX UP1, UPT, UR61, URZ, UPT, UP0 ;  /* 0x000000ff3d00728c */ /* 0x000fe2000bf25300 */
[----:B------:R-:W-:Y:S01]  /*5a70*/  ISETP.NE.AND.EX P4, PT, R83, RZ, PT, P4 ;  /* 0x000000ff5300720c */ /* 0x000fe20003f85340 */
[----:B------:R-:W-:Y:S01]  /*5a80*/  UPLOP3.LUT UP0, UPT, UPT, UPT, UPT, 0x40, 0x4 ;  /* 0x000000000004789c */ /* 0x000fe20003f0e870 */
[----:B------:R-:W-:Y:S05]  /*5a90*/  ISETP.NE.AND.EX P2, PT, RZ, UR47, PT, P2 ;  /* 0x0000002fff007c0c */ /* 0x000fea000bf45320 */
[----:B------:R-:W-:Y:S06]  /*5aa0*/  UISETP.NE.AND UP2, UPT, UR4, URZ, UPT ;  /* 0x000000ff0400728c */ /* 0x000fec000bf45270 */
[----:B------:R-:W-:Y:S05]  /*5ab0*/  PLOP3.LUT P1, PT, PT, PT, UP2, 0x80, 0x8 ;  /* 0x000000000008781c */ /* 0x000fea0003f2f028 */
[----:B------:R-:W-:Y:S06]  /*5ac0*/  @UP2 UPLOP3.LUT UP0, UPT, UPT, UPT, UP1, 0x80, 0x8 ;  /* 0x000000000008289c */ /* 0x000fec0003f0f010 */
[----:B------:R-:W-:Y:S01]  /*5ad0*/  PLOP3.LUT P0, PT, PT, PT, UP0, 0x80, 0x8 ;  /* 0x000000000008781c */ /* 0x000fe20003f0f008 */
[----:B------:R-:W-:Y:S01]  /*5ae0*/  @!UPT UIADD3 URZ, UPT, UPT, URZ, URZ, URZ ;  /* 0x000000fffffff290 */ /* 0x000fe2000fffe0ff */
[----:B------:R-:W-:Y:S11]  /*5af0*/  BRA.U !UP1, `(.L_x_95) ;  /* 0x00000001093c7547 */ /* 0x000ff6000b800000 */
[----:B------:R-:W-:Y:S01]  /*5b00*/  UISETP.NE.U32.AND UP0, UPT, UR46, URZ, UPT ;  /* 0x000000ff2e00728c */ /* 0x000fe2000bf05070 */
[----:B-1----:R-:W-:Y:S01]  /*5b10*/  HFMA2 R0, -RZ, RZ, 0, 5.9604644775390625e-08 ;  /* 0x00000001ff007431 */ /* 0x002fe200000001ff */
[----:B------:R-:W1:Y:S01]  /*5b20*/  LDCU.64 UR8, c[0x0][0x358] ;  /* 0x00006b00ff0877ac */ /* 0x000e620008000a00 */
[----:B------:R-:W-:Y:S01]  /*5b30*/  IMAD.MOV.U32 R85, RZ, RZ, 0x1 ;  /* 0x00000001ff557424 */ /* 0x000fe200078e00ff */
[----:B------:R-:W-:Y:S06]  /*5b40*/  UISETP.NE.AND.EX UP0, UPT, UR47, URZ, UPT, UP0 ;  /* 0x000000ff2f00728c */ /* 0x000fec000bf05300 */
[----:B------:R-:W-:Y:S05]  /*5b50*/  PLOP3.LUT P3, PT, PT, PT, UP0, 0x80, 0x8 ;  /* 0x000000000008781c */ /* 0x000fea0003f6f008 */
[----:B------:R-:W2:Y:S01]  /*5b60*/  @UP0 LDCU.64 UR4, c[0x0][0x888] ;  /* 0x00011100ff0407ac */ /* 0x000ea20008000a00 */
[----:B------:R-:W-:Y:S07]  /*5b70*/  @UP0 UIMAD UR6, UR36, UR60, URZ ;  /* 0x0000003c240602a4 */ /* 0x000fee000f8e02ff */
[----:B------:R-:W-:Y:S01]  /*5b80*/  @!P3 PRMT R85, R0, 0x7610, R85 ;  /* 0x000076100055b816 */ /* 0x000fe20000000055 */
[----:B--2---:R-:W-:Y:S06]  /*5b90*/  @UP0 UIMAD.WIDE UR4, UR6, 0x4, UR4 ;  /* 0x00000004060408a5 */ /* 0x004fec000f8e0204 */
[----:B------:R-:W-:Y:S01]  /*5ba0*/  IMAD.U32 R2, RZ, RZ, UR4 ;  /* 0x00000004ff027e24 */ /* 0x000fe2000f8e00ff */
[----:B------:R-:W-:Y:S04]  /*5bb0*/  MOV R3, UR5 ;  /* 0x0000000500037c02 */ /* 0x000fe80008000f00 */
[----:B------:R-:W2:Y:S01]  /*5bc0*/  @!UP0 LDCU UR4, c[0x0][0x880] ;  /* 0x00011000ff0487ac */ /* 0x000ea20008000800 */
[----:B-1---5:R3:W5:Y:S02]  /*5bd0*/  @P3 LDG.E R41, desc[UR8][R2.64] ;  /* 0x0000000802293981 */ /* 0x022764000c1e1900 */
[----:B--23--:R-:W-:Y:S02]  /*5be0*/  @!P3 IMAD.U32 R41, RZ, RZ, UR4 ;  /* 0x00000004ff29be24 */ /* 0x00cfe4000f8e00ff */
.L_x_95:
[----:B------:R-:W-:Y:S05]  /*5bf0*/  @!P4 BRA `(.L_x_96) ;  /* 0x000000000024c947 */ /* 0x000fea0003800000 */
[----:B------:R-:W-:Y:S01]  /*5c00*/  ISETP.NE.U32.AND P3, PT, R80, RZ, PT ;  /* 0x000000ff5000720c */ /* 0x000fe20003f65070 */
[----:B------:R-:W2:Y:S03]  /*5c10*/  LDCU.64 UR4, c[0x0][0x358] ;  /* 0x00006b00ff0477ac */ /* 0x000ea60008000a00 */
[----:B------:R-:W-:Y:S11]  /*5c20*/  ISETP.NE.AND.EX P3, PT, R81, RZ, PT, P3 ;  /* 0x000000ff5100720c */ /* 0x000ff60003f65330 */
[----:B------:R-:W-:Y:S02]  /*5c30*/  @!UPT UIADD3 URZ, UPT, UPT, URZ, URZ, URZ ;  /* 0x000000fffffff290 */ /* 0x000fe4000fffe0ff */
[----:B------:R-:W3:Y:S01]  /*5c40*/  @P3 LDC.64 R2, c[0x0][0x8a8] ;  /* 0x00022a00ff023b82 */ /* 0x000ee20000000a00 */
[----:B-1----:R-:W-:Y:S04]  /*5c50*/  @P3 IMAD R0, R82, UR36, RZ ;  /* 0x0000002452003c24 */ /* 0x002fe8000f8e02ff */
[----:B---3--:R-:W-:Y:S05]  /*5c60*/  @P3 IMAD.WIDE R2, R0, 0x4, R2 ;  /* 0x0000000400023825 */ /* 0x008fea00078e0202 */
[----:B--2--5:R2:W5:Y:S02]  /*5c70*/  @P3 LDG.E R38, desc[UR4][R2.64] ;  /* 0x0000000402263981 */ /* 0x024564000c1e1900 */
[----:B--2---:R-:W3:Y:S02]  /*5c80*/  @!P3 LDC R38, c[0x0][0x8a0] ;  /* 0x00022800ff26bb82 */ /* 0x004ee40000000800 */
.L_x_96:
[----:B-----5:R-:W-:Y:S01]  /*5c90*/  FSETP.NEU.AND P4, PT, R41, RZ, PT ;  /* 0x000000ff2900720b */ /* 0x020fe20003f8d000 */
[----:B------:R-:W-:Y:S01]  /*5ca0*/  BSSY B1, `(.L_x_97) ;  /* 0x0000042000017945 */ /* 0x000fe20003800000 */
[----:B------:R-:W-:Y:S01]  /*5cb0*/  SEL R6, RZ, 0xffffffff, P2 ;  /* 0xffffffffff067807 */ /* 0x000fe20001000000 */
[----:B------:R-:W-:Y:S01]  /*5cc0*/  IMAD.MOV.U32 R100, RZ, RZ, 0x1 ;  /* 0x00000001ff647424 */ /* 0x000fe200078e00ff */
[----:B------:R-:W-:Y:S02]  /*5cd0*/  LOP3.LUT P3, RZ, R85, 0xff, RZ, 0xc0, !PT ;  /* 0x000000ff55ff7812 */ /* 0x000fe4000786c0ff */
[----:B------:R-:W-:Y:S02]  /*5ce0*/  CS2R R78, SRZ ;  /* 0x00000000004e7805 */ /* 0x000fe4000001ff00 */
[----:B------:R-:W-:Y:S02]  /*5cf0*/  @P1 SEL R3, RZ, 0xffffffff, P4 ;  /* 0xffffffffff031807 */ /* 0x000fe40002000000 */
[----:B------:R-:W-:Y:S02]  /*5d00*/  CS2R R76, SRZ ;  /* 0x00000000004c7805 */ /* 0x000fe4000001ff00 */
[----:B------:R-:W-:Y:S02]  /*5d10*/  LEA R2, R93, UR44, 0x3 ;  /* 0x0000002c5d027c11 */ /* 0x000fe4000f8e18ff */
[----:B------:R-:W-:Y:S02]  /*5d20*/  CS2R R74, SRZ ;  /* 0x00000000004a7805 */ /* 0x000fe4000001ff00 */
[----:B------:R-:W-:Y:S02]  /*5d30*/  @P0 SEL R3, R6, R3, !P3 ;  /* 0x0000000306030207 */ /* 0x000fe40005800000 */
[----:B------:R-:W-:Y:S02]  /*5d40*/  CS2R R72, SRZ ;  /* 0x0000000000487805 */ /* 0x000fe4000001ff00 */
[----:B------:R-:W-:Y:S02]  /*5d50*/  LEA R71, R36, UR44, 0x3 ;  /* 0x0000002c24477c11 */ /* 0x000fe4000f8e18ff */
[----:B------:R-:W-:Y:S02]  /*5d60*/  @P1 LOP3.LUT R3, R3, 0x1, RZ, 0xc0, !PT ;  /* 0x0000000103031812 */ /* 0x000fe400078ec0ff */
[----:B------:R-:W-:Y:S02]  /*5d70*/  SHF.L.U32 R4, R94, 0x1f, RZ ;  /* 0x0000001f5e047819 */ /* 0x000fe400000006ff */
[----:B------:R-:W-:Y:S02]  /*5d80*/  ISETP.NE.U32.OR P6, PT, R3, 0x1, !P1 ;  /* 0x000000010300780c */ /* 0x000fe40004fc5470 */
[----:B------:R-:W-:Y:S02]  /*5d90*/  PLOP3.LUT P2, PT, PT, PT, UP1, 0x80, 0x8 ;  /* 0x000000000008781c */ /* 0x000fe40003f4f018 */
[----:B------:R-:W-:Y:S02]  /*5da0*/  LEA.HI R39, R36, R36, RZ, 0x1 ;  /* 0x0000002424277211 */ /* 0x000fe400078f08ff */
[----:B------:R-:W-:Y:S02]  /*5db0*/  SEL R3, RZ, 0xffffffff, P4 ;  /* 0xffffffffff037807 */ /* 0x000fe40002000000 */
[----:B------:R-:W-:Y:S01]  /*5dc0*/  P2R R102, PR, RZ, 0x40 ;  /* 0x00000040ff667803 */ /* 0x000fe20000000000 */
[C---:B-1----:R-:W-:Y:S01]  /*5dd0*/  IMAD.SHL.U32 R0, R39.reuse, 0x80, RZ ;  /* 0x0000008027007824 */ /* 0x042fe200078e00ff */
[----:B------:R-:W-:Y:S03]  /*5de0*/  LOP3.LUT R39, R39, 0xffe, RZ, 0xc0, !PT ;  /* 0x00000ffe27277812 */ /* 0x000fe600078ec0ff */
[----:B------:R-:W-:Y:S02]  /*5df0*/  @P6 SHF.L.U32 R5, R91, 0x1f, RZ ;  /* 0x0000001f5b056819 */ /* 0x000fe400000006ff */
[----:B------:R-:W-:Y:S01]  /*5e00*/  @P2 SEL R3, R6, R3, !P3 ;  /* 0x0000000306032207 */ /* 0x000fe20005800000 */
[----:B------:R-:W-:Y:S01]  /*5e10*/  IMAD.IADD R39, R36, 0x1, -R39 ;  /* 0x0000000124277824 */ /* 0x000fe200078e0a27 */
[----:B------:R-:W1:Y:S01]  /*5e20*/  @P6 SYNCS.PHASECHK.TRANS64.TRYWAIT P1, [R2+URZ+0x40], R5 ;  /* 0x00004005020065a7 */ /* 0x000e6200080211ff */
[----:B------:R-:W-:Y:S02]  /*5e30*/  LOP3.LUT R0, R0, 0xffffff00, RZ, 0xc0, !PT ;  /* 0xffffff0000007812 */ /* 0x000fe400078ec0ff */
[----:B------:R-:W-:Y:S03]  /*5e40*/  LOP3.LUT R3, R3, 0x1, RZ, 0xc0, !PT ;  /* 0x0000000103037812 */ /* 0x000fe600078ec0ff */
[----:B------:R-:W-:Y:S01]  /*5e50*/  IMAD.IADD R0, R37, 0x1, R0 ;  /* 0x0000000125007824 */ /* 0x000fe200078e0200 */
[----:B------:R-:W-:Y:S03]  /*5e60*/  ISETP.NE.U32.AND P5, PT, R3, 0x1, PT ;  /* 0x000000010300780c */ /* 0x000fe60003fa5070 */
[----:B------:R-:W-:Y:S01]  /*5e70*/  IMAD R39, R39, 0x100000, R0 ;  /* 0x0010000027277824 */ /* 0x000fe200078e0200 */
[----:B------:R-:W-:Y:S01]  /*5e80*/  P2R R101, PR, RZ, 0x20 ;  /* 0x00000020ff657803 */ /* 0x000fe20000000000 */
[----:B------:R2:W4:Y:S01]  /*5e90*/  SYNCS.PHASECHK.TRANS64.TRYWAIT P0, [R71+URZ+0xb0], R4 ;  /* 0x0000b004470075a7 */ /* 0x00052200080011ff */
[----:B-1----:R-:W-:Y:S01]  /*5ea0*/  @P6 SEL R100, RZ, 0x1, !P1 ;  /* 0x00000001ff646807 */ /* 0x002fe20004800000 */
[----:B--2---:R-:W-:Y:S06]  /*5eb0*/  @!P6 BRA `(.L_x_98) ;  /* 0x000000000080e947 */ /* 0x004fec0003800000 */
[----:B------:R-:W-:Y:S01]  /*5ec0*/  @P5 IMAD R6, R93, 0x1000, R84 ;  /* 0x000010005d065824 */ /* 0x000fe200078e0254 */
[----:B------:R-:W1:Y:S01]  /*5ed0*/  S2R R0, SR_CgaCtaId ;  /* 0x0000000000007919 */ /* 0x000e620000008800 */
[----:B------:R-:W-:Y:S01]  /*5ee0*/  ISETP.NE.AND P1, PT, R100, RZ, PT ;  /* 0x000000ff6400720c */ /* 0x000fe20003f25270 */
[----:B------:R-:W-:Y:S01]  /*5ef0*/  BSSY B0, `(.L_x_99) ;  /* 0x000000b000007945 */ /* 0x000fe20003800000 */
[----:B------:R-:W-:Y:S01]  /*5f00*/  @P5 VIADD R5, R6, UR44 ;  /* 0x0000002c06055c36 */ /* 0x000fe20008000000 */
[----:B------:R-:W-:Y:S02]  /*5f10*/  CS2R R74, SRZ ;  /* 0x00000000004a7805 */ /* 0x000fe4000001ff00 */
[----:B------:R-:W-:Y:S02]  /*5f20*/  CS2R R72, SRZ ;  /* 0x0000000000487805 */ /* 0x000fe4000001ff00 */
[----:B------:R-:W-:Y:S01]  /*5f30*/  CS2R R78, SRZ ;  /* 0x00000000004e7805 */ /* 0x000fe2000001ff00 */
[----:B------:R-:W-:Y:S01]  /*5f40*/  @P5 IMAD R5, R95, -0x10, R5 ;  /* 0xfffffff05f055824 */ /* 0x000fe200078e0205 */
[----:B------:R-:W-:Y:S04]  /*5f50*/  CS2R R76, SRZ ;  /* 0x00000000004c7805 */ /* 0x000fe8000001ff00 */
[----:B------:R-:W-:Y:S05]  /*5f60*/  @P1 BRA `(.L_x_100) ;  /* 0x00000000000c1947 */ /* 0x000fea0003800000 */
[----:B------:R-:W-:Y:S04]  /*5f70*/  SHF.L.U32 R3, R91, 0x1f, RZ ;  /* 0x0000001f5b037819 */ /* 0x000fe800000006ff */
[----:B------:R-:W2:Y:S02]  /*5f80*/  SYNCS.PHASECHK.TRANS64.TRYWAIT P1, [R2+URZ+0x40], R3 ;  /* 0x00004003020075a7 */ /* 0x000ea400080211ff */
[----:B--2---:R-:W-:Y:S05]  /*5f90*/  @!P1 BRA `(.L_x_101) ;  /* 0x0000004000089947 */ /* 0x004fea0003800000 */
.L_x_100:
[----:B------:R-:W-:Y:S05]  /*5fa0*/  BSYNC B0 ;  /* 0x0000000000007941 */ /* 0x000fea0003800000 */
.L_x_99:
[----:B------:R-:W-:Y:S01]  /*5fb0*/  ISETP.NE.AND P1, PT, R101, RZ, PT ;  /* 0x000000ff6500720c */ /* 0x000fe20003f25270 */
[----:B--2---:R-:W-:Y:S02]  /*5fc0*/  VIADD R3, R2, 0x60 ;  /* 0x0000006002037836 */ /* 0x004fe40000000000 */
[----:B------:R-:W-:Y:S03]  /*5fd0*/  VIADD R93, R93, 0x1 ;  /* 0x000000015d5d7836 */ /* 0x000fe60000000000 */
[----:B-1----:R-:W-:Y:S07]  /*5fe0*/  PRMT R0, R0, 0x654, R3 ;  /* 0x0000065400007816 */ /* 0x002fee0000000003 */
[----:B------:R1:W2:Y:S04]  /*5ff0*/  @P1 LDS.128 R72, [R6+UR44+0x200] ;  /* 0x0002002c06481984 */ /* 0x0002a80008000c00 */
[----:B------:R1:W1:Y:S01]  /*6000*/  @P1 LDS.128 R76, [R5+0x210] ;  /* 0x00021000054c1984 */ /* 0x0002620000000c00 */
[C---:B------:R-:W-:Y:S01]  /*6010*/  ISETP.NE.AND P1, PT, R93.reuse, 0x4, PT ;  /* 0x000000045d00780c */ /* 0x040fe20003f25270 */
[----:B------:R-:W-:Y:S01]  /*6020*/  @!PT LDS RZ, [RZ] ;  /* 0x00000000fffff984 */ /* 0x000fe20000000800 */
[----:B------:R-:W-:Y:S01]  /*6030*/  @!PT LDS RZ, [RZ] ;  /* 0x00000000fffff984 */ /* 0x000fe20000000800 */
[----:B------:R-:W-:Y:S01]  /*6040*/  @!PT LDS RZ, [RZ] ;  /* 0x00000000fffff984 */ /* 0x000fe20000000800 */
[----:B------:R-:W-:Y:S01]  /*6050*/  @!PT LDS RZ, [RZ] ;  /* 0x00000000fffff984 */ /* 0x000fe20000000800 */
[----:B------:R5:W-:Y:S06]  /*6060*/  MEMBAR.ALL.CTA ;  /* 0x0000000000007992 */ /* 0x000bec0000008000 */
[----:B-----5:R-:W5:Y:S01]  /*6070*/  FENCE.VIEW.ASYNC.S ;  /* 0x00000000000073c6 */ /* 0x020f620000000000 */
[----:B------:R-:W-:Y:S01]  /*6080*/  SEL R93, R93, RZ, P1 ;  /* 0x000000ff5d5d7207 */ /* 0x000fe20000800000 */
[----:B-----5:R5:W-:Y:S02]  /*6090*/  SYNCS.ARRIVE.TRANS64.RED.A1T0 RZ, [R0+URZ], RZ ;  /* 0x000000ff00ff79a7 */ /* 0x020be400081004ff */
[----:B-----5:R-:W-:Y:S04]  /*60a0*/  SEL R0, RZ, 0x1, P1 ;  /* 0x00000001ff007807 */ /* 0x020fe80000800000 */
[----:B--2---:R-:W-:Y:S02]  /*60b0*/  LOP3.LUT R91, R91, R0, RZ, 0x3c, !PT ;  /* 0x000000005b5b7212 */ /* 0x004fe400078e3cff */
.L_x_98:
[----:B------:R-:W-:Y:S05]  /*60c0*/  BSYNC B1 ;  /* 0x0000000000017941 */ /* 0x000fea0003800000 */
.L_x_97:
[----:B------:R-:W-:Y:S04]  /*60d0*/  SHF.R.U32.HI R3, RZ, 0x15, R39 ;  /* 0x00000015ff037819 */ /* 0x000fe80000011627 */
[----:B------:R-:W-:Y:S01]  /*60e0*/  LOP3.LUT P1, RZ, R3, 0x3, R86, 0x48, !PT ;  /* 0x0000000303ff7812 */ /* 0x000fe20007824856 */
[----:B------:R-:W-:Y:S01]  /*60f0*/  @!UPT UIADD3 URZ, UPT, UPT, URZ, URZ, URZ ;  /* 0x000000fffffff290 */ /* 0x000fe2000fffe0ff */
[----:B----4-:R-:W-:Y:S11]  /*6100*/  @P0 BRA `(.L_x_102) ;  /* 0x0000000000080947 */ /* 0x010ff60003800000 */
[----:B------:R-:W2:Y:S02]  /*6110*/  SYNCS.PHASECHK.TRANS64.TRYWAIT P0, [R71+URZ+0xb0], R4 ;  /* 0x0000b004470075a7 */ /* 0x000ea400080011ff */
[----:B--2---:R-:W-:Y:S05]  /*6120*/  @!P0 BRA `(.L_x_103) ;  /* 0x0000003c00b88947 */ /* 0x004fea0003800000 */
.L_x_102:
[----:B------:R-:W-:Y:S05]  /*6130*/  @!P1 BRA `(.L_x_104) ;  /* 0x0000000000409947 */ /* 0x000fea0003800000 */
[----:B------:R-:W1:Y:S01]  /*6140*/  LDCU.64 UR8, c[0x4][0x78] ;  /* 0x01000f00ff0877ac */ /* 0x000e620008000a00 */
[----:B------:R-:W-:Y:S01]  /*6150*/  MOV R3, 0x0 ;  /* 0x0000000000037802 */ /* 0x000fe20000000f00 */
[----:B------:R-:W-:Y:S02]  /*6160*/  HFMA2 R12, -RZ, RZ, 0, 5.9604644775390625e-08 ;  /* 0x00000001ff0c7431 */ /* 0x000fe400000001ff */
[----:B------:R-:W-:Y:S02]  /*6170*/  IMAD.MOV.U32 R8, RZ, RZ, 0x192 ;  /* 0x00000192ff087424 */ /* 0x000fe400078e00ff */
[----:B------:R-:W-:Y:S01]  /*6180*/  IMAD.MOV.U32 R13, RZ, RZ, RZ ;  /* 0x000000ffff0d7224 */ /* 0x000fe200078e00ff */
[----:B------:R-:W4:Y:S01]  /*6190*/  LDCU.64 UR6, c[0x4][0x80] ;  /* 0x01001000ff0677ac */ /* 0x000f220008000a00 */
[----:B------:R-:W3:Y:S01]  /*61a0*/  LDC.64 R2, c[0x4][R3] ;  /* 0x0100000003027b82 */ /* 0x000ee20000000a00 */
[----:B------:R-:W5:Y:S01]  /*61b0*/  LDCU.64 UR4, c[0x4][0x18] ;  /* 0x01000300ff0477ac */ /* 0x000f620008000a00 */
[----:B-1----:R-:W-:Y:S01]  /*61c0*/  MOV R5, UR9 ;  /* 0x0000000900057c02 */ /* 0x002fe20008000f00 */
[----:B--2---:R-:W-:Y:S01]  /*61d0*/  IMAD.U32 R4, RZ, RZ, UR8 ;  /* 0x00000008ff047e24 */ /* 0x004fe2000f8e00ff */
[----:B----4-:R-:W-:Y:S01]  /*61e0*/  MOV R7, UR7 ;  /* 0x0000000700077c02 */ /* 0x010fe20008000f00 */
[----:B------:R-:W-:Y:S01]  /*61f0*/  IMAD.U32 R6, RZ, RZ, UR6 ;  /* 0x00000006ff067e24 */ /* 0x000fe2000f8e00ff */
[----:B-----5:R-:W-:Y:S01]  /*6200*/  MOV R11, UR5 ;  /* 0x00000005000b7c02 */ /* 0x020fe20008000f00 */
[----:B------:R-:W-:Y:S02]  /*6210*/  IMAD.U32 R10, RZ, RZ, UR4 ;  /* 0x00000004ff0a7e24 */ /* 0x000fe4000f8e00ff */
[----:B------:R-:W-:Y:S07]  /*6220*/  LEPC R20, `(.L_x_104) ;  /* 0x000000001014794e */ /* 0x000fee0000000000 */
[----:B---3--:R-:W-:Y:S05]  /*6230*/  CALL.ABS.NOINC R2 ;  /* 0x0000000002007343 */ /* 0x008fea0003c00000 */
.L_x_104:
[-C--:B------:R-:W-:Y:S01]  /*6240*/  F2FP.F16.E5M2.UNPACK_B R42, R72.reuse ;  /* 0x00000048ff2a723e */ /* 0x080fe200020004ff */
[----:B------:R-:W-:Y:S05]  /*6250*/  WARPSYNC.ALL ;  /* 0x0000000000007948 */ /* 0x000fea0003800000 */
[----:B------:R-:W-:Y:S01]  /*6260*/  R2UR UR4, R39 ;  /* 0x00000000270472ca */ /* 0x000fe200000e0000 */
[--C-:B------:R-:W-:Y:S01]  /*6270*/  HADD2.F32 R40, -RZ, R42.reuse.H0_H0 ;  /* 0x2000002aff287230 */ /* 0x100fe20000004100 */
[----:B------:R-:W-:Y:S01]  /*6280*/  F2FP.F16.E5M2.UNPACK_B R43, R72.H1 ;  /* 0x00000048ff2b723e */ /* 0x000fe200030004ff */
[----:B------:R-:W-:Y:S01]  /*6290*/  HADD2.F32 R42, -RZ, R42.H1_H1 ;  /* 0x3000002aff2a7230 */ /* 0x000fe20000004100 */
[-C--:B------:R-:W-:Y:S01]  /*62a0*/  F2FP.F16.E5M2.UNPACK_B R45, R73.reuse ;  /* 0x00000049ff2d723e */ /* 0x080fe200020004ff */
[----:B------:R-:W-:Y:S01]  /*62b0*/  BSSY.RECONVERGENT B0, `(.L_x_105) ;  /* 0x0000099000007945 */ /* 0x000fe20003800200 */
[----:B------:R-:W-:Y:S01]  /*62c0*/  F2FP.F16.E5M2.UNPACK_B R47, R73.H1 ;  /* 0x00000049ff2f723e */ /* 0x000fe200030004ff */
[--C-:B------:R-:W-:Y:S01]  /*62d0*/  HADD2.F32 R44, -RZ, R43.reuse.H0_H0 ;  /* 0x2000002bff2c7230 */ /* 0x100fe20000004100 */
[-C--:B------:R-:W-:Y:S01]  /*62e0*/  F2FP.F16.E5M2.UNPACK_B R49, R74.reuse ;  /* 0x0000004aff31723e */ /* 0x080fe200020004ff */
[----:B------:R-:W-:Y:S01]  /*62f0*/  HADD2.F32 R46, -RZ, R43.H1_H1 ;  /* 0x3000002bff2e7230 */ /* 0x000fe20000004100 */
[----:B------:R-:W-:Y:S01]  /*6300*/  F2FP.F16.E5M2.UNPACK_B R51, R74.H1 ;  /* 0x0000004aff33723e */ /* 0x000fe200030004ff */
[--C-:B------:R-:W-:Y:S01]  /*6310*/  HADD2.F32 R43, -RZ, R45.reuse.H0_H0 ;  /* 0x2000002dff2b7230 */ /* 0x100fe20000004100 */
[-C--:B------:R-:W-:Y:S01]  /*6320*/  F2FP.F16.E5M2.UNPACK_B R53, R75.reuse ;  /* 0x0000004bff35723e */ /* 0x080fe200020004ff */
[----:B-12---:R-:W-:Y:S01]  /*6330*/  LDTM.16dp32bit_t0_t15.x32 R4, tmem[UR4] ;  /* 0x00000004000479ee */ /* 0x006fe20008a80000 */
[----:B------:R-:W3:Y:S01]  /*6340*/  LDTM.16dp32bit_t16_t31.x32 R4, tmem[UR4+0x20] ;  /* 0x00002004000479ee */ /* 0x000ee20008aa0000 */
[----:B------:R-:W-:Y:S01]  /*6350*/  IADD3 R112, PT, PT, R84, UR44, RZ ;  /* 0x0000002c54707c10 */ /* 0x000fe2000fffe0ff */
[----:B------:R-:W-:Y:S01]  /*6360*/  HADD2.F32 R48, -RZ, R45.H1_H1 ;  /* 0x3000002dff307230 */ /* 0x000fe20000004100 */
[----:B------:R-:W-:Y:S01]  /*6370*/  SHF.L.U32 R103, R90, 0x4, RZ ;  /* 0x000000045a677819 */ /* 0x000fe200000006ff */
[----:B------:R-:W-:Y:S01]  /*6380*/  HADD2.F32 R52, -RZ, R49.H1_H1 ;  /* 0x30000031ff347230 */ /* 0x000fe20000004100 */
[----:B------:R-:W-:Y:S01]  /*6390*/  F2FP.F16.E5M2.UNPACK_B R55, R75.H1 ;  /* 0x0000004bff37723e */ /* 0x000fe200030004ff */
[----:B------:R-:W-:Y:S01]  /*63a0*/  HADD2.F32 R56, -RZ, R53.H1_H1 ;  /* 0x30000035ff387230 */ /* 0x000fe20000004100 */
[-C--:B------:R-:W-:Y:S01]  /*63b0*/  F2FP.F16.E5M2.UNPACK_B R57, R76.reuse ;  /* 0x0000004cff39723e */ /* 0x080fe200020004ff */
[--C-:B------:R-:W-:Y:S01]  /*63c0*/  HADD2.F32 R45, -RZ, R47.reuse.H0_H0 ;  /* 0x2000002fff2d7230 */ /* 0x100fe20000004100 */
[----:B------:R-:W-:Y:S01]  /*63d0*/  F2FP.F16.E5M2.UNPACK_B R59, R76.H1 ;  /* 0x0000004cff3b723e */ /* 0x000fe200030004ff */
[----:B------:R-:W-:Y:S01]  /*63e0*/  HADD2.F32 R50, -RZ, R47.H1_H1 ;  /* 0x3000002fff327230 */ /* 0x000fe20000004100 */
[-C--:B------:R-:W-:Y:S01]  /*63f0*/  F2FP.F16.E5M2.UNPACK_B R61, R77.reuse ;  /* 0x0000004dff3d723e */ /* 0x080fe200020004ff */
[----:B------:R-:W-:Y:S01]  /*6400*/  HADD2.F32 R47, -RZ, R49.H0_H0 ;  /* 0x20000031ff2f7230 */ /* 0x000fe20000004100 */
[----:B------:R-:W-:Y:S01]  /*6410*/  F2FP.F16.E5M2.UNPACK_B R63, R77.H1 ;  /* 0x0000004dff3f723e */ /* 0x000fe200030004ff */
[----:B------:R-:W-:Y:S01]  /*6420*/  HADD2.F32 R60, -RZ, R57.H1_H1 ;  /* 0x30000039ff3c7230 */ /* 0x000fe20000004100 */
[-C--:B------:R-:W-:Y:S01]  /*6430*/  F2FP.F16.E5M2.UNPACK_B R65, R78.reuse ;  /* 0x0000004eff41723e */ /* 0x080fe200020004ff */
[----:B------:R-:W-:Y:S01]  /*6440*/  HADD2.F32 R64, -RZ, R61.H1_H1 ;  /* 0x3000003dff407230 */ /* 0x000fe20000004100 */
[----:B------:R-:W-:Y:S01]  /*6450*/  F2FP.F16.E5M2.UNPACK_B R67, R78.H1 ;  /* 0x0000004eff43723e */ /* 0x000fe200030004ff */
[----:B------:R-:W-:Y:S01]  /*6460*/  HADD2.F32 R49, -RZ, R51.H0_H0 ;  /* 0x20000033ff317230 */ /* 0x000fe20000004100 */
[----:B------:R-:W-:Y:S01]  /*6470*/  ISETP.NE.AND P0, PT, R97, RZ, PT ;  /* 0x000000ff6100720c */ /* 0x000fe20003f05270 */
[----:B------:R-:W-:Y:S01]  /*6480*/  HADD2.F32 R68, -RZ, R65.H1_H1 ;  /* 0x30000041ff447230 */ /* 0x000fe20000004100 */
[----:B------:R-:W-:Y:S01]  /*6490*/  ISETP.NE.AND P6, PT, R102, RZ, PT ;  /* 0x000000ff6600720c */ /* 0x000fe20003fc5270 */
[----:B------:R-:W-:Y:S02]  /*64a0*/  HADD2.F32 R54, -RZ, R51.H1_H1 ;  /* 0x30000033ff367230 */ /* 0x000fe40000004100 */
[C---:B---3--:R-:W-:Y:S01]  /*64b0*/  FMUL R0, R38.reuse, R4 ;  /* 0x0000000426007220 */ /* 0x048fe20000400000 */
[C---:B------:R-:W-:Y:S01]  /*64c0*/  FMUL R2, R38.reuse, R5 ;  /* 0x0000000526027220 */ /* 0x040fe20000400000 */
[C---:B------:R-:W-:Y:S01]  /*64d0*/  FMUL R4, R38.reuse, R8 ;  /* 0x0000000826047220 */ /* 0x040fe20000400000 */
[C---:B------:R-:W-:Y:S01]  /*64e0*/  FMUL R5, R38.reuse, R9 ;  /* 0x0000000926057220 */ /* 0x040fe20000400000 */
[C---:B------:R-:W-:Y:S01]  /*64f0*/  FFMA R0, R41.reuse, R40, R0 ;  /* 0x0000002829007223 */ /* 0x040fe20000000000 */
[C---:B------:R-:W-:Y:S01]  /*6500*/  FFMA R2, R41.reuse, R42, R2 ;  /* 0x0000002a29027223 */ /* 0x040fe20000000002 */
[C---:B------:R-:W-:Y:S01]  /*6510*/  FMUL R8, R38.reuse, R12 ;  /* 0x0000000c26087220 */ /* 0x040fe20000400000 */
[C---:B------:R-:W-:Y:S01]  /*6520*/  FMUL R9, R38.reuse, R13 ;  /* 0x0000000d26097220 */ /* 0x040fe20000400000 */
[----:B------:R-:W-:Y:S02]  /*6530*/  HADD2.F32 R51, -RZ, R53.H0_H0 ;  /* 0x20000035ff337230 */ /* 0x000fe40000004100 */
[C---:B------:R-:W-:Y:S01]  /*6540*/  FMUL R12, R38.reuse, R16 ;  /* 0x00000010260c7220 */ /* 0x040fe20000400000 */
        /* <DEDUP_REMOVED lines=13> */
[C---:B------:R-:W-:Y:S01]  /*6620*/  FFMA R3, R41.reuse, R44, R3 ;  /* 0x0000002c29037223 */ /* 0x040fe20000000003 */
[----:B------:R-:W-:Y:S01]  /*6630*/  F2FP.F16.E5M2.UNPACK_B R40, R79 ;  /* 0x0000004fff28723e */ /* 0x000fe200020004ff */
[C---:B------:R-:W-:Y:S01]  /*6640*/  FFMA R7, R41.reuse, R46, R7 ;  /* 0x0000002e29077223 */ /* 0x040fe20000000007 */
[C---:B------:R-:W-:Y:S01]  /*6650*/  FFMA R4, R41.reuse, R43, R4 ;  /* 0x0000002b29047223 */ /* 0x040fe20000000004 */
[----:B------:R-:W-:Y:S01]  /*6660*/  F2FP.F16.E5M2.UNPACK_B R42, R79.H1 ;  /* 0x0000004fff2a723e */ /* 0x000fe200030004ff */
[C---:B------:R-:W-:Y:S01]  /*6670*/  FFMA R5, R41.reuse, R48, R5 ;  /* 0x0000003029057223 */ /* 0x040fe20000000005 */
[----:B------:R-:W-:Y:S01]  /*6680*/  FFMA R6, R41, R45, R6 ;  /* 0x0000002d29067223 */ /* 0x000fe20000000006 */
[----:B------:R-:W-:Y:S01]  /*6690*/  F2FP.SATFINITE.E5M2.F32.PACK_AB_MERGE_C R99, R7, R3, RZ ;  /* 0x000000030763723e */ /* 0x000fe200048060ff */
[C---:B------:R-:W-:Y:S01]  /*66a0*/  FFMA R11, R41.reuse, R50, R11 ;  /* 0x00000032290b7223 */ /* 0x040fe2000000000b */
[C---:B------:R-:W-:Y:S01]  /*66b0*/  FFMA R8, R41.reuse, R47, R8 ;  /* 0x0000002f29087223 */ /* 0x040fe20000000008 */
[----:B------:R-:W-:Y:S01]  /*66c0*/  FMUL R10, R38, R14 ;  /* 0x0000000e260a7220 */ /* 0x000fe20000400000 */
[----:B------:R-:W-:Y:S01]  /*66d0*/  F2FP.SATFINITE.E5M2.F32.PACK_AB_MERGE_C R104, R2, R0, R99 ;  /* 0x000000000268723e */ /* 0x000fe20004806063 */
[----:B------:R-:W-:Y:S01]  /*66e0*/  FFMA R9, R41, R52, R9 ;  /* 0x0000003429097223 */ /* 0x000fe20000000009 */
[----:B------:R-:W-:Y:S01]  /*66f0*/  F2FP.SATFINITE.E5M2.F32.PACK_AB_MERGE_C R105, R11, R6, RZ ;  /* 0x000000060b69723e */ /* 0x000fe200048060ff */
[----:B------:R-:W-:Y:S01]  /*6700*/  FFMA R10, R41, R49, R10 ;  /* 0x00000031290a7223 */ /* 0x000fe2000000000a */
[----:B------:R-:W-:Y:S01]  /*6710*/  IADD3 R99, PT, PT, R112, R103, RZ ;  /* 0x0000006770637210 */ /* 0x000fe20007ffe0ff */
[C---:B------:R-:W-:Y:S01]  /*6720*/  FMUL R15, R38.reuse, R15 ;  /* 0x0000000f260f7220 */ /* 0x040fe20000400000 */
[--C-:B------:R-:W-:Y:S01]  /*6730*/  HADD2.F32 R53, -RZ, R55.reuse.H0_H0 ;  /* 0x20000037ff357230 */ /* 0x100fe20000004100 */
[----:B------:R-:W-:Y:S01]  /*6740*/  F2FP.SATFINITE.E5M2.F32.PACK_AB_MERGE_C R105, R5, R4, R105 ;  /* 0x000000040569723e */ /* 0x000fe20004806069 */
[----:B------:R-:W-:Y:S02]  /*6750*/  HADD2.F32 R58, -RZ, R55.H1_H1 ;  /* 0x30000037ff3a7230 */ /* 0x000fe40000004100 */
[C---:B------:R-:W-:Y:S01]  /*6760*/  FFMA R15, R41.reuse, R54, R15 ;  /* 0x00000036290f7223 */ /* 0x040fe2000000000f */
[C---:B------:R-:W-:Y:S01]  /*6770*/  FFMA R12, R41.reuse, R51, R12 ;  /* 0x00000033290c7223 */ /* 0x040fe2000000000c */
[C---:B------:R-:W-:Y:S01]  /*6780*/  FFMA R13, R41.reuse, R56, R13 ;  /* 0x00000038290d7223 */ /* 0x040fe2000000000d */
[----:B------:R-:W-:Y:S02]  /*6790*/  HADD2.F32 R55, -RZ, R57.H0_H0 ;  /* 0x20000039ff377230 */ /* 0x000fe40000004100 */
[C---:B------:R-:W-:Y:S01]  /*67a0*/  FMUL R14, R38.reuse, R18 ;  /* 0x00000012260e7220 */ /* 0x040fe20000400000 */
[C---:B------:R-:W-:Y:S01]  /*67b0*/  FMUL R19, R38.reuse, R19 ;  /* 0x0000001326137220 */ /* 0x040fe20000400000 */
[--C-:B------:R-:W-:Y:S02]  /*67c0*/  HADD2.F32 R57, -RZ, R59.reuse.H0_H0 ;  /* 0x2000003bff397230 */ /* 0x100fe40000004100 */
[C---:B------:R-:W-:Y:S01]  /*67d0*/  FMUL R18, R38.reuse, R22 ;  /* 0x0000001626127220 */ /* 0x040fe20000400000 */
[C---:B------:R-:W-:Y:S01]  /*67e0*/  FFMA R14, R41.reuse, R53, R14 ;  /* 0x00000035290e7223 */ /* 0x040fe2000000000e */
[----:B------:R-:W-:Y:S02]  /*67f0*/  HADD2.F32 R62, -RZ, R59.H1_H1 ;  /* 0x3000003bff3e7230 */ /* 0x000fe40000004100 */
[C---:B------:R-:W-:Y:S01]  /*6800*/  FFMA R19, R41.reuse, R58, R19 ;  /* 0x0000003a29137223 */ /* 0x040fe20000000013 */
[----:B------:R-:W-:Y:S02]  /*6810*/  HADD2.F32 R59, -RZ, R61.H0_H0 ;  /* 0x2000003dff3b7230 */ /* 0x000fe40000004100 */
[C---:B------:R-:W-:Y:S01]  /*6820*/  FMUL R23, R38.reuse, R23 ;  /* 0x0000001726177220 */ /* 0x040fe20000400000 */
[C---:B------:R-:W-:Y:S01]  /*6830*/  FFMA R16, R41.reuse, R55, R16 ;  /* 0x0000003729107223 */ /* 0x040fe20000000010 */
[C---:B------:R-:W-:Y:S01]  /*6840*/  FFMA R17, R41.reuse, R60, R17 ;  /* 0x0000003c29117223 */ /* 0x040fe20000000011 */
[--C-:B------:R-:W-:Y:S02]  /*6850*/  HADD2.F32 R61, -RZ, R63.reuse.H0_H0 ;  /* 0x2000003fff3d7230 */ /* 0x100fe40000004100 */
[C---:B------:R-:W-:Y:S01]  /*6860*/  FFMA R18, R41.reuse, R57, R18 ;  /* 0x0000003929127223 */ /* 0x040fe20000000012 */
[----:B------:R-:W-:Y:S02]  /*6870*/  HADD2.F32 R66, -RZ, R63.H1_H1 ;  /* 0x3000003fff427230 */ /* 0x000fe40000004100 */
[C---:B------:R-:W-:Y:S01]  /*6880*/  FMUL R22, R38.reuse, R26 ;  /* 0x0000001a26167220 */ /* 0x040fe20000400000 */
[----:B------:R-:W-:Y:S02]  /*6890*/  HADD2.F32 R63, -RZ, R65.H0_H0 ;  /* 0x20000041ff3f7230 */ /* 0x000fe40000004100 */
[C---:B------:R-:W-:Y:S01]  /*68a0*/  FFMA R23, R41.reuse, R62, R23 ;  /* 0x0000003e29177223 */ /* 0x040fe20000000017 */
[C---:B------:R-:W-:Y:S01]  /*68b0*/  FMUL R27, R38.reuse, R27 ;  /* 0x0000001b261b7220 */ /* 0x040fe20000400000 */
[C---:B------:R-:W-:Y:S01]  /*68c0*/  FFMA R20, R41.reuse, R59, R20 ;  /* 0x0000003b29147223 */ /* 0x040fe20000000014 */
[C---:B------:R-:W-:Y:S01]  /*68d0*/  FFMA R21, R41.reuse, R64, R21 ;  /* 0x0000004029157223 */ /* 0x040fe20000000015 */
[--C-:B------:R-:W-:Y:S02]  /*68e0*/  HADD2.F32 R65, -RZ, R67.reuse.H0_H0 ;  /* 0x20000043ff417230 */ /* 0x100fe40000004100 */
[C---:B------:R-:W-:Y:S01]  /*68f0*/  FFMA R22, R41.reuse, R61, R22 ;  /* 0x0000003d29167223 */ /* 0x040fe20000000016 */
[----:B------:R-:W-:Y:S02]  /*6900*/  HADD2.F32 R70, -RZ, R67.H1_H1 ;  /* 0x30000043ff467230 */ /* 0x000fe40000004100 */
[C---:B------:R-:W-:Y:S01]  /*6910*/  FMUL R26, R38.reuse, R30 ;  /* 0x0000001e261a7220 */ /* 0x040fe20000400000 */
[--C-:B------:R-:W-:Y:S02]  /*6920*/  HADD2.F32 R67, -RZ, R40.reuse.H0_H0 ;  /* 0x20000028ff437230 */ /* 0x100fe40000004100 */
[C---:B------:R-:W-:Y:S01]  /*6930*/  FFMA R27, R41.reuse, R66, R27 ;  /* 0x00000042291b7223 */ /* 0x040fe2000000001b */
[C---:B------:R-:W-:Y:S01]  /*6940*/  FMUL R31, R38.reuse, R31 ;  /* 0x0000001f261f7220 */ /* 0x040fe20000400000 */
[C---:B------:R-:W-:Y:S01]  /*6950*/  FFMA R24, R41.reuse, R63, R24 ;  /* 0x0000003f29187223 */ /* 0x040fe20000000018 */
[----:B------:R-:W-:Y:S02]  /*6960*/  HADD2.F32 R40, -RZ, R40.H1_H1 ;  /* 0x30000028ff287230 */ /* 0x000fe40000004100 */
[C---:B------:R-:W-:Y:S01]  /*6970*/  FFMA R25, R41.reuse, R68, R25 ;  /* 0x0000004429197223 */ /* 0x040fe20000000019 */
[--C-:B------:R-:W-:Y:S02]  /*6980*/  HADD2.F32 R69, -RZ, R42.reuse.H0_H0 ;  /* 0x2000002aff457230 */ /* 0x100fe40000004100 */
[C---:B------:R-:W-:Y:S01]  /*6990*/  FFMA R26, R41.reuse, R65, R26 ;  /* 0x00000041291a7223 */ /* 0x040fe2000000001a */
[----:B------:R-:W-:Y:S02]  /*69a0*/  HADD2.F32 R42, -RZ, R42.H1_H1 ;  /* 0x3000002aff2a7230 */ /* 0x000fe40000004100 */
[C---:B------:R-:W-:Y:S01]  /*69b0*/  FMUL R30, R38.reuse, R34 ;  /* 0x00000022261e7220 */ /* 0x040fe20000400000 */
[----:B------:R-:W-:Y:S01]  /*69c0*/  FFMA R31, R41, R70, R31 ;  /* 0x00000046291f7223 */ /* 0x000fe2000000001f */
[----:B------:R-:W-:Y:S01]  /*69d0*/  FMUL R35, R38, R35 ;  /* 0x0000002326237220 */ /* 0x000fe20000400000 */
[----:B------:R-:W-:Y:S01]  /*69e0*/  F2FP.SATFINITE.E5M2.F32.PACK_AB_MERGE_C R106, R15, R10, RZ ;  /* 0x0000000a0f6a723e */ /* 0x000fe200048060ff */
[----:B------:R-:W-:Y:S01]  /*69f0*/  FFMA R28, R41, R67, R28 ;  /* 0x00000043291c7223 */ /* 0x000fe2000000001c */
[----:B------:R-:W-:Y:S01]  /*6a00*/  F2FP.SATFINITE.E5M2.F32.PACK_AB_MERGE_C R107, R19, R14, RZ ;  /* 0x0000000e136b723e */ /* 0x000fe200048060ff */
[C---:B------:R-:W-:Y:S01]  /*6a10*/  FFMA R29, R41.reuse, R40, R29 ;  /* 0x00000028291d7223 */ /* 0x040fe2000000001d */
[C---:B------:R-:W-:Y:S01]  /*6a20*/  FFMA R30, R41.reuse, R69, R30 ;  /* 0x00000045291e7223 */ /* 0x040fe2000000001e */
[----:B------:R-:W-:Y:S01]  /*6a30*/  FFMA R35, R41, R42, R35 ;  /* 0x0000002a29237223 */ /* 0x000fe20000000023 */
[----:B------:R-:W-:Y:S02]  /*6a40*/  F2FP.SATFINITE.E5M2.F32.PACK_AB_MERGE_C R106, R9, R8, R106 ;  /* 0x00000008096a723e */ /* 0x000fe4000480606a */
[----:B------:R-:W-:Y:S02]  /*6a50*/  F2FP.SATFINITE.E5M2.F32.PACK_AB_MERGE_C R107, R13, R12, R107 ;  /* 0x0000000c0d6b723e */ /* 0x000fe4000480606b */
[----:B------:R-:W-:Y:S02]  /*6a60*/  F2FP.SATFINITE.E5M2.F32.PACK_AB_MERGE_C R108, R23, R18, RZ ;  /* 0x00000012176c723e */ /* 0x000fe400048060ff */
[----:B------:R-:W-:Y:S01]  /*6a70*/  F2FP.SATFINITE.E5M2.F32.PACK_AB_MERGE_C R109, R27, R22, RZ ;  /* 0x000000161b6d723e */ /* 0x000fe200048060ff */
[----:B------:R1:W-:Y:S01]  /*6a80*/  STS.128 [R84+UR44+0x4200], R104 ;  /* 0x0042006854007988 */ /* 0x0003e20008000c2c */
[----:B------:R-:W-:Y:S02]  /*6a90*/  F2FP.SATFINITE.E5M2.F32.PACK_AB_MERGE_C R113, R31, R26, RZ ;  /* 0x0000001a1f71723e */ /* 0x000fe400048060ff */
[----:B------:R-:W-:Y:S02]  /*6aa0*/  F2FP.SATFINITE.E5M2.F32.PACK_AB_MERGE_C R114, R35, R30, RZ ;  /* 0x0000001e2372723e */ /* 0x000fe400048060ff */
[----:B------:R-:W-:Y:S02]  /*6ab0*/  F2FP.SATFINITE.E5M2.F32.PACK_AB_MERGE_C R108, R17, R16, R108 ;  /* 0x00000010116c723e */ /* 0x000fe4000480606c */
[----:B------:R-:W-:Y:S02]  /*6ac0*/  F2FP.SATFINITE.E5M2.F32.PACK_AB_MERGE_C R109, R21, R20, R109 ;  /* 0x00000014156d723e */ /* 0x000fe4000480606d */
[----:B------:R-:W-:Y:S02]  /*6ad0*/  F2FP.SATFINITE.E5M2.F32.PACK_AB_MERGE_C R110, R25, R24, R113 ;  /* 0x00000018196e723e */ /* 0x000fe40004806071 */
[----:B------:R-:W-:Y:S02]  /*6ae0*/  F2FP.SATFINITE.E5M2.F32.PACK_AB_MERGE_C R111, R29, R28, R114 ;  /* 0x0000001c1d6f723e */ /* 0x000fe40004806072 */
[----:B------:R-:W-:Y:S02]  /*6af0*/  LEA R112, R93, UR44, 0x3 ;  /* 0x0000002c5d707c11 */ /* 0x000fe4000f8e18ff */
[----:B------:R-:W-:Y:S01]  /*6b00*/  @P6 SHF.L.U32 R113, R91, 0x1f, RZ ;  /* 0x0000001f5b716819 */ /* 0x000fe200000006ff */
[----:B------:R1:W-:Y:S01]  /*6b10*/  STS.128 [R99+0x4210], R108 ;  /* 0x0042106c63007388 */ /* 0x0003e20000000c00 */
[----:B------:R-:W-:Y:S01]  /*6b20*/  @!PT LDS RZ, [RZ] ;  /* 0x00000000fffff984 */ /* 0x000fe20000000800 */
[----:B------:R-:W-:Y:S01]  /*6b30*/  @!PT LDS RZ, [RZ] ;  /* 0x00000000fffff984 */ /* 0x000fe20000000800 */
[----:B------:R-:W-:Y:S01]  /*6b40*/  @!PT LDS RZ, [RZ] ;  /* 0x00000000fffff984 */ /* 0x000fe20000000800 */
[----:B------:R-:W-:Y:S01]  /*6b50*/  @!PT LDS RZ, [RZ] ;  /* 0x00000000fffff984 */ /* 0x000fe20000000800 */
[----:B------:R2:W-:Y:S07]  /*6b60*/  MEMBAR.ALL.CTA ;  /* 0x0000000000007992 */ /* 0x0005ee0000008000 */
[----:B--2---:R-:W2:Y:S02]  /*6b70*/  FENCE.VIEW.ASYNC.S ;  /* 0x00000000000073c6 */ /* 0x004ea40000000000 */
[----:B--2---:R-:W-:Y:S06]  /*6b80*/  BAR.SYNC.DEFER_BLOCKING 0x1, 0x80 ;  /* 0x0042000000007b1d */ /* 0x004fec0000010000 */
[----:B------:R-:W-:Y:S05]  /*6b90*/  @P0 BRA `(.L_x_106) ;  /* 0x0000000000280947 */ /* 0x000fea0003800000 */
[----:B------:R-:W-:Y:S01]  /*6ba0*/  UIADD3 UR4, UPT, UPT, UR44, 0x4200, URZ ;  /* 0x000042002c047890 */ /* 0x000fe2000fffe0ff */
[----:B------:R-:W-:Y:S05]  /*6bb0*/  UMOV UR51, UR36 ;  /* 0x0000002400337c82 */ /* 0x000fea0008000000 */
[----:B------:R-:W-:Y:S01]  /*6bc0*/  MOV R96, UR4 ;  /* 0x0000000400607c02 */ /* 0x000fe20008000f00 */
[----:B------:R-:W-:Y:S03]  /*6bd0*/  UIADD3 UR4, UP0, UPT, UR62, 0x680, URZ ;  /* 0x000006803e047890 */ /* 0x000fe6000ff1e0ff */
[----:B------:R-:W-:Y:S01]  /*6be0*/  R2UR UR48, R96 ;  /* 0x00000000603072ca */ /* 0x000fe200000e0000 */
[----:B------:R-:W-:Y:S11]  /*6bf0*/  UIADD3.X UR5, UPT, UPT, URZ, UR63, URZ, UP0, !UPT ;  /* 0x0000003fff057290 */ /* 0x000ff600087fe4ff */
[----:B------:R-:W-:Y:S01]  /*6c00*/  @!UPT UIADD3 URZ, UPT, UPT, URZ, URZ, URZ ;  /* 0x000000fffffff290 */ /* 0x000fe2000fffe0ff */
[----:B------:R2:W-:Y:S01]  /*6c10*/  UTMASTG.3D [UR48], [UR4] ;  /* 0x00000030040073b5 */ /* 0x0005e20008010000 */
[----:B------:R0:W-:Y:S01]  /*6c20*/  UTMACMDFLUSH ;  /* 0x00000000000079b7 */ /* 0x0001e20000000000 */
[----:B--2---:R-:W-:Y:S04]  /*6c30*/  DEPBAR.LE SB0, 0x1 ;  /* 0x000080400000791a */ /* 0x004fe80000000000 */
.L_x_106:
[----:B------:R-:W-:Y:S05]  /*6c40*/  BSYNC.RECONVERGENT B0 ;  /* 0x0000000000007941 */ /* 0x000fea0003800200 */
.L_x_105:
[----:B------:R-:W-:Y:S06]  /*6c50*/  BAR.SYNC.DEFER_BLOCKING 0x1, 0x80 ;  /* 0x0042000000007b1d */ /* 0x000fec0000010000 */
[----:B------:R-:W2:Y:S01]  /*6c60*/  @P6 SYNCS.PHASECHK.TRANS64.TRYWAIT P0, [R112+URZ+0x40], R113 ;  /* 0x00004071700065a7 */ /* 0x000ea200080011ff */
[----:B------:R-:W-:Y:S01]  /*6c70*/  BSSY B1, `(.L_x_107) ;  /* 0x0000020000017945 */ /* 0x000fe20003800000 */
[----:B--2---:R-:W-:Y:S03]  /*6c80*/  @P6 SEL R100, RZ, 0x1, !P0 ;  /* 0x00000001ff646807 */ /* 0x004fe60004000000 */
[----:B------:R-:W-:Y:S05]  /*6c90*/  @!P6 BRA `(.L_x_108) ;  /* 0x000000000074e947 */ /* 0x000fea0003800000 */
[----:B------:R-:W-:Y:S01]  /*6ca0*/  ISETP.NE.AND P1, PT, R101, RZ, PT ;  /* 0x000000ff6500720c */ /* 0x000fe20003f25270 */
[----:B------:R-:W2:Y:S01]  /*6cb0*/  S2R R0, SR_CgaCtaId ;  /* 0x0000000000007919 */ /* 0x000ea20000008800 */
[----:B------:R-:W-:Y:S01]  /*6cc0*/  ISETP.NE.AND P0, PT, R100, RZ, PT ;  /* 0x000000ff6400720c */ /* 0x000fe20003f05270 */
[----:B------:R-:W-:Y:S10]  /*6cd0*/  BSSY B0, `(.L_x_109) ;  /* 0x0000008000007945 */ /* 0x000ff40003800000 */
[----:B------:R-:W-:Y:S05]  /*6ce0*/  @P1 IMAD R2, R93, 0x1000, R84 ;  /* 0x000010005d021824 */ /* 0x000fea00078e0254 */
[----:B------:R-:W-:Y:S05]  /*6cf0*/  @P1 IADD3 R4, PT, PT, R2, UR44, RZ ;  /* 0x0000002c02041c10 */ /* 0x000fea000fffe0ff */
[----:B------:R-:W-:Y:S01]  /*6d00*/  @P1 IMAD.IADD R4, R4, 0x1, R103 ;  /* 0x0000000104041824 */ /* 0x000fe200078e0267 */
[----:B------:R-:W-:Y:S06]  /*6d10*/  @P0 BRA `(.L_x_110) ;  /* 0x00000000000c0947 */ /* 0x000fec0003800000 */
[----:B------:R-:W-:Y:S04]  /*6d20*/  SHF.L.U32 R3, R91, 0x1f, RZ ;  /* 0x0000001f5b037819 */ /* 0x000fe800000006ff */
[----:B------:R-:W3:Y:S02]  /*6d30*/  SYNCS.PHASECHK.TRANS64.TRYWAIT P0, [R112+URZ+0x40], R3 ;  /* 0x00004003700075a7 */ /* 0x000ee400080011ff */
[----:B---3--:R-:W-:Y:S05]  /*6d40*/  @!P0 BRA `(.L_x_111) ;  /* 0x0000003000c48947 */ /* 0x008fea0003800000 */
.L_x_110:
[----:B------:R-:W-:Y:S05]  /*6d50*/  BSYNC B0 ;  /* 0x0000000000007941 */ /* 0x000fea0003800000 */
.L_x_109:
[----:B------:R-:W-:Y:S01]  /*6d60*/  ISETP.NE.AND P0, PT, R101, RZ, PT ;  /* 0x000000ff6500720c */ /* 0x000fe20003f05270 */
[----:B---3--:R-:W-:Y:S02]  /*6d70*/  VIADD R3, R112, 0x60 ;  /* 0x0000006070037836 */ /* 0x008fe40000000000 */
[----:B------:R-:W-:Y:S03]  /*6d80*/  VIADD R93, R93, 0x1 ;  /* 0x000000015d5d7836 */ /* 0x000fe60000000000 */
[----:B--2---:R-:W-:Y:S07]  /*6d90*/  PRMT R0, R0, 0x654, R3 ;  /* 0x0000065400007816 */ /* 0x004fee0000000003 */
[----:B------:R2:W3:Y:S04]  /*6da0*/  @P0 LDS.128 R72, [R2+UR44+0x200] ;  /* 0x0002002c02480984 */ /* 0x0004e80008000c00 */
[----:B------:R2:W4:Y:S01]  /*6db0*/  @P0 LDS.128 R76, [R4+0x210] ;  /* 0x00021000044c0984 */ /* 0x0005220000000c00 */
        /* <DEDUP_REMOVED lines=10> */
[----:B--23--:R-:W-:Y:S02]  /*6e60*/  LOP3.LUT R91, R91, R0, RZ, 0x3c, !PT ;  /* 0x000000005b5b7212 */ /* 0x00cfe400078e3cff */
.L_x_108:
[----:B------:R-:W-:Y:S05]  /*6e70*/  BSYNC B1 ;  /* 0x0000000000017941 */ /* 0x000fea0003800000 */
.L_x_107:
[----:B------:R-:W-:Y:S05]  /*6e80*/  VIADD R3, R39, 0x40 ;  /* 0x0000004027037836 */ /* 0x000fea0000000000 */
[----:B------:R-:W-:Y:S04]  /*6e90*/  SHF.R.U32.HI R3, RZ, 0x15, R3 ;  /* 0x00000015ff037819 */ /* 0x000fe80000011603 */
[----:B------:R-:W-:Y:S11]  /*6ea0*/  LOP3.LUT P0, RZ, R3, 0x3, R86, 0x48, !PT ;  /* 0x0000000303ff7812 */ /* 0x000ff60007804856 */
[----:B------:R-:W-:Y:S02]  /*6eb0*/  @!UPT UIADD3 URZ, UPT, UPT, URZ, URZ, URZ ;  /* 0x000000fffffff290 */ /* 0x000fe4000fffe0ff */
[----:B------:R-:W-:Y:S05]  /*6ec0*/  @!P0 BRA `(.L_x_112) ;  /* 0x0000000000408947 */ /* 0x000fea0003800000 */
[----:B------:R-:W2:Y:S01]  /*6ed0*/  LDCU.64 UR8, c[0x4][0x78] ;  /* 0x01000f00ff0877ac */ /* 0x000ea20008000a00 */
[----:B------:R-:W-:Y:S01]  /*6ee0*/  MOV R3, 0x0 ;  /* 0x0000000000037802 */ /* 0x000fe20000000f00 */
[----:B------:R-:W-:Y:S02]  /*6ef0*/  HFMA2 R12, -RZ, RZ, 0, 5.9604644775390625e-08 ;  /* 0x00000001ff0c7431 */ /* 0x000fe400000001ff */
[----:B------:R-:W-:Y:S02]  /*6f00*/  IMAD.MOV.U32 R8, RZ, RZ, 0x192 ;  /* 0x00000192ff087424 */ /* 0x000fe400078e00ff */
[----:B------:R-:W-:Y:S01]  /*6f10*/  IMAD.MOV.U32 R13, RZ, RZ, RZ ;  /* 0x000000ffff0d7224 */ /* 0x000fe200078e00ff */
[----:B------:R-:W3:Y:S01]  /*6f20*/  LDCU.64 UR6, c[0x4][0x80] ;  /* 0x01001000ff0677ac */ /* 0x000ee20008000a00 */
[----:B------:R-:W1:Y:S01]  /*6f30*/  LDC.64 R2, c[0x4][R3] ;  /* 0x0100000003027b82 */ /* 0x000e620000000a00 */
[----:B------:R-:W5:Y:S01]  /*6f40*/  LDCU.64 UR4, c[0x4][0x18] ;  /* 0x01000300ff0477ac */ /* 0x000f620008000a00 */
[----:B--2---:R-:W-:Y:S01]  /*6f50*/  MOV R5, UR9 ;  /* 0x0000000900057c02 */ /* 0x004fe20008000f00 */
[----:B------:R-:W-:Y:S01]  /*6f60*/  IMAD.U32 R4, RZ, RZ, UR8 ;  /* 0x00000008ff047e24 */ /* 0x000fe2000f8e00ff */
[----:B---3--:R-:W-:Y:S01]  /*6f70*/  MOV R7, UR7 ;  /* 0x0000000700077c02 */ /* 0x008fe20008000f00 */
[----:B------:R-:W-:Y:S01]  /*6f80*/  IMAD.U32 R6, RZ, RZ, UR6 ;  /* 0x00000006ff067e24 */ /* 0x000fe2000f8e00ff */
[----:B-----5:R-:W-:Y:S01]  /*6f90*/  MOV R11, UR5 ;  /* 0x00000005000b7c02 */ /* 0x020fe20008000f00 */
[----:B------:R-:W-:Y:S02]  /*6fa0*/  IMAD.U32 R10, RZ, RZ, UR4 ;  /* 0x00000004ff0a7e24 */ /* 0x000fe4000f8e00ff */
[----:B------:R-:W-:Y:S07]  /*6fb0*/  LEPC R20, `(.L_x_112) ;  /* 0x000000001014794e */ /* 0x000fee0000000000 */
[----:B-1--4-:R-:W-:Y:S05]  /*6fc0*/  CALL.ABS.NOINC R2 ;  /* 0x0000000002007343 */ /* 0x012fea0003c00000 */
.L_x_112:
        /* <DEDUP_REMOVED lines=14> */
[----:B------:R-:W-:Y:S01]  /*70b0*/  F2FP.F16.E5M2.UNPACK_B R54, R75 ;  /* 0x0000004bff36723e */ /* 0x000fe200020004ff */
[----:B------:R-:W-:Y:S01]  /*70c0*/  LDTM.16dp32bit_t0_t15.x32 R4, tmem[UR4+0x40] ;  /* 0x00004004000479ee */ /* 0x000fe20008a80000 */
[----:B------:R-:W2:Y:S01]  /*70d0*/  LDTM.16dp32bit_t16_t31.x32 R4, tmem[UR4+0x60] ;  /* 0x00006004000479ee */ /* 0x000ea20008aa0000 */
[----:B------:R-:W-:Y:S01]  /*70e0*/  HADD2.F32 R46, -RZ, R46.H1_H1 ;  /* 0x3000002eff2e7230 */ /* 0x000fe20000004100 */
[----:B----4-:R-:W-:Y:S01]  /*70f0*/  F2FP.F16.E5M2.UNPACK_B R58, R76 ;  /* 0x0000004cff3a723e */ /* 0x010fe200020004ff */
[--C-:B------:R-:W-:Y:S01]  /*7100*/  HADD2.F32 R49, -RZ, R50.reuse.H0_H0 ;  /* 0x20000032ff317230 */ /* 0x100fe20000004100 */
[----:B------:R-:W-:Y:S01]  /*7110*/  F2FP.F16.E5M2.UNPACK_B R62, R77 ;  /* 0x0000004dff3e723e */ /* 0x000fe200020004ff */
[----:B------:R-:W-:Y:S01]  /*7120*/  HADD2.F32 R50, -RZ, R50.H1_H1 ;  /* 0x30000032ff327230 */ /* 0x000fe20000004100 */
[----:B------:R-:W-:Y:S01]  /*7130*/  F2FP.F16.E5M2.UNPACK_B R66, R78 ;  /* 0x0000004eff42723e */ /* 0x000fe200020004ff */
[--C-:B------:R-:W-:Y:S01]  /*7140*/  HADD2.F32 R53, -RZ, R54.reuse.H0_H0 ;  /* 0x20000036ff357230 */ /* 0x100fe20000004100 */
[----:B------:R-:W-:Y:S01]  /*7150*/  F2FP.F16.E5M2.UNPACK_B R70, R79 ;  /* 0x0000004fff46723e */ /* 0x000fe200020004ff */
[----:B------:R-:W-:Y:S01]  /*7160*/  HADD2.F32 R54, -RZ, R54.H1_H1 ;  /* 0x30000036ff367230 */ /* 0x000fe20000004100 */
[----:B------:R-:W-:Y:S01]  /*7170*/  F2FP.F16.E5M2.UNPACK_B R56, R75.H1 ;  /* 0x0000004bff38723e */ /* 0x000fe200030004ff */
[--C-:B------:R-:W-:Y:S01]  /*7180*/  HADD2.F32 R57, -RZ, R58.reuse.H0_H0 ;  /* 0x2000003aff397230 */ /* 0x100fe20000004100 */
[----:B------:R-:W-:Y:S01]  /*7190*/  F2FP.F16.E5M2.UNPACK_B R60, R76.H1 ;  /* 0x0000004cff3c723e */ /* 0x000fe200030004ff */
[----:B------:R-:W-:Y:S01]  /*71a0*/  HADD2.F32 R58, -RZ, R58.H1_H1 ;  /* 0x3000003aff3a7230 */ /* 0x000fe20000004100 */
[----:B------:R-:W-:Y:S01]  /*71b0*/  F2FP.F16.E5M2.UNPACK_B R64, R77.H1 ;  /* 0x0000004dff40723e */ /* 0x000fe200030004ff */
[--C-:B------:R-:W-:Y:S01]  /*71c0*/  HADD2.F32 R61, -RZ, R62.reuse.H0_H0 ;  /* 0x2000003eff3d7230 */ /* 0x100fe20000004100 */
[----:B------:R-:W-:Y:S01]  /*71d0*/  F2FP.F16.E5M2.UNPACK_B R68, R78.H1 ;  /* 0x0000004eff44723e */ /* 0x000fe200030004ff */
[----:B------:R-:W-:Y:S01]  /*71e0*/  HADD2.F32 R62, -RZ, R62.H1_H1 ;  /* 0x3000003eff3e7230 */ /* 0x000fe20000004100 */
[----:B------:R-:W-:Y:S01]  /*71f0*/  ISETP.NE.AND P0, PT, R97, RZ, PT ;  /* 0x000000ff6100720c */ /* 0x000fe20003f05270 */
[--C-:B------:R-:W-:Y:S01]  /*7200*/  HADD2.F32 R65, -RZ, R66.reuse.H0_H0 ;  /* 0x20000042ff417230 */ /* 0x100fe20000004100 */
[----:B------:R-:W-:Y:S01]  /*7210*/  ISETP.NE.AND P6, PT, R102, RZ, PT ;  /* 0x000000ff6600720c */ /* 0x000fe20003fc5270 */
[----:B------:R-:W-:Y:S02]  /*7220*/  HADD2.F32 R66, -RZ, R66.H1_H1 ;  /* 0x30000042ff427230 */ /* 0x000fe40000004100 */
[--C-:B------:R-:W-:Y:S02]  /*7230*/  HADD2.F32 R69, -RZ, R70.reuse.H0_H0 ;  /* 0x20000046ff457230 */ /* 0x100fe40000004100 */
[C---:B--2---:R-:W-:Y:S01]  /*7240*/  FMUL R0, R38.reuse, R4 ;  /* 0x0000000426007220 */ /* 0x044fe20000400000 */
[C---:B------:R-:W-:Y:S01]  /*7250*/  FMUL R2, R38.reuse, R5 ;  /* 0x0000000526027220 */ /* 0x040fe20000400000 */
[C---:B------:R-:W-:Y:S01]  /*7260*/  FMUL R4, R38.reuse, R8 ;  /* 0x0000000826047220 */ /* 0x040fe20000400000 */
[C---:B------:R-:W-:Y:S01]  /*7270*/  FMUL R5, R38.reuse, R9 ;  /* 0x0000000926057220 */ /* 0x040fe20000400000 */
[C---:B------:R-:W-:Y:S01]  /*7280*/  FFMA R0, R41.reuse, R40, R0 ;  /* 0x0000002829007223 */ /* 0x040fe20000000000 */
[C---:B------:R-:W-:Y:S01]  /*7290*/  FFMA R2, R41.reuse, R43, R2 ;  /* 0x0000002b29027223 */ /* 0x040fe20000000002 */
        /* <DEDUP_REMOVED lines=10> */
[----:B------:R-:W-:Y:S02]  /*7340*/  HADD2.F32 R70, -RZ, R70.H1_H1 ;  /* 0x30000046ff467230 */ /* 0x000fe40000004100 */
[C---:B------:R-:W-:Y:S01]  /*7350*/  FMUL R28, R38.reuse, R32 ;  /* 0x00000020261c7220 */ /* 0x040fe20000400000 */
[C---:B------:R-:W-:Y:S01]  /*7360*/  FMUL R29, R38.reuse, R33 ;  /* 0x00000021261d7220 */ /* 0x040fe20000400000 */
[C---:B------:R-:W-:Y:S01]  /*7370*/  FMUL R3, R38.reuse, R6 ;  /* 0x0000000626037220 */ /* 0x040fe20000400000 */
[C---:B------:R-:W-:Y:S01]  /*7380*/  FMUL R7, R38.reuse, R7 ;  /* 0x0000000726077220 */ /* 0x040fe20000400000 */
[--C-:B------:R-:W-:Y:S02]  /*7390*/  HADD2.F32 R47, -RZ, R48.reuse.H0_H0 ;  /* 0x20000030ff2f7230 */ /* 0x100fe40000004100 */
[C---:B------:R-:W-:Y:S01]  /*73a0*/  FMUL R6, R38.reuse, R10 ;  /* 0x0000000a26067220 */ /* 0x040fe20000400000 */
[C---:B------:R-:W-:Y:S01]  /*73b0*/  FFMA R3, R41.reuse, R42, R3 ;  /* 0x0000002a29037223 */ /* 0x040fe20000000003 */
[----:B------:R-:W-:Y:S02]  /*73c0*/  HADD2.F32 R48, -RZ, R48.H1_H1 ;  /* 0x30000030ff307230 */ /* 0x000fe40000004100 */
[C---:B------:R-:W-:Y:S01]  /*73d0*/  FFMA R7, R41.reuse, R44, R7 ;  /* 0x0000002c29077223 */ /* 0x040fe20000000007 */
[C---:B------:R-:W-:Y:S01]  /*73e0*/  FFMA R4, R41.reuse, R45, R4 ;  /* 0x0000002d29047223 */ /* 0x040fe20000000004 */
[C---:B------:R-:W-:Y:S01]  /*73f0*/  FFMA R5, R41.reuse, R46, R5 ;  /* 0x0000002e29057223 */ /* 0x040fe20000000005 */
[----:B------:R-:W-:Y:S01]  /*7400*/  FFMA R6, R41, R47, R6 ;  /* 0x0000002f29067223 */ /* 0x000fe20000000006 */
[----:B------:R-:W-:Y:S01]  /*7410*/  FMUL R11, R38, R11 ;  /* 0x0000000b260b7220 */ /* 0x000fe20000400000 */
[----:B------:R-:W-:Y:S01]  /*7420*/  F2FP.F16.E5M2.UNPACK_B R40, R79.H1 ;  /* 0x0000004fff28723e */ /* 0x000fe200030004ff */
[--C-:B------:R-:W-:Y:S01]  /*7430*/  HADD2.F32 R51, -RZ, R52.reuse.H0_H0 ;  /* 0x20000034ff337230 */ /* 0x100fe20000004100 */
[----:B-1----:R-:W-:Y:S01]  /*7440*/  F2FP.SATFINITE.E5M2.F32.PACK_AB_MERGE_C R105, R7, R3, RZ ;  /* 0x000000030769723e */ /* 0x002fe200048060ff */
[C---:B------:R-:W-:Y:S01]  /*7450*/  FFMA R11, R41.reuse, R48, R11 ;  /* 0x00000030290b7223 */ /* 0x040fe2000000000b */
[C---:B------:R-:W-:Y:S01]  /*7460*/  FFMA R8, R41.reuse, R49, R8 ;  /* 0x0000003129087223 */ /* 0x040fe20000000008 */
[----:B------:R-:W-:Y:S01]  /*7470*/  FFMA R9, R41, R50, R9 ;  /* 0x0000003229097223 */ /* 0x000fe20000000009 */
[----:B------:R-:W-:Y:S01]  /*7480*/  F2FP.SATFINITE.E5M2.F32.PACK_AB_MERGE_C R104, R2, R0, R105 ;  /* 0x000000000268723e */ /* 0x000fe20004806069 */
[----:B------:R-:W-:Y:S01]  /*7490*/  HADD2.F32 R52, -RZ, R52.H1_H1 ;  /* 0x30000034ff347230 */ /* 0x000fe20000004100 */
[----:B------:R-:W-:Y:S01]  /*74a0*/  F2FP.SATFINITE.E5M2.F32.PACK_AB_MERGE_C R106, R11, R6, RZ ;  /* 0x000000060b6a723e */ /* 0x000fe200048060ff */
[C---:B------:R-:W-:Y:S01]  /*74b0*/  FMUL R10, R38.reuse, R14 ;  /* 0x0000000e260a7220 */ /* 0x040fe20000400000 */
[C---:B------:R-:W-:Y:S01]  /*74c0*/  FMUL R15, R38.reuse, R15 ;  /* 0x0000000f260f7220 */ /* 0x040fe20000400000 */
[--C-:B------:R-:W-:Y:S01]  /*74d0*/  HADD2.F32 R55, -RZ, R56.reuse.H0_H0 ;  /* 0x20000038ff377230 */ /* 0x100fe20000004100 */
[----:B------:R-:W-:Y:S01]  /*74e0*/  F2FP.SATFINITE.E5M2.F32.PACK_AB_MERGE_C R105, R5, R4, R106 ;  /* 0x000000040569723e */ /* 0x000fe2000480606a */
[C---:B------:R-:W-:Y:S01]  /*74f0*/  FFMA R10, R41.reuse, R51, R10 ;  /* 0x00000033290a7223 */ /* 0x040fe2000000000a */
[C---:B------:R-:W-:Y:S01]  /*7500*/  FFMA R15, R41.reuse, R52, R15 ;  /* 0x00000034290f7223 */ /* 0x040fe2000000000f */
[C---:B------:R-:W-:Y:S01]  /*7510*/  FFMA R12, R41.reuse, R53, R12 ;  /* 0x00000035290c7223 */ /* 0x040fe2000000000c */
[C---:B------:R-:W-:Y:S01]  /*7520*/  FFMA R13, R41.reuse, R54, R13 ;  /* 0x00000036290d7223 */ /* 0x040fe2000000000d */
[----:B------:R-:W-:Y:S02]  /*7530*/  HADD2.F32 R56, -RZ, R56.H1_H1 ;  /* 0x30000038ff387230 */ /* 0x000fe40000004100 */
[C---:B------:R-:W-:Y:S01]  /*7540*/  FMUL R14, R38.reuse, R18 ;  /* 0x00000012260e7220 */ /* 0x040fe20000400000 */
[C---:B------:R-:W-:Y:S01]  /*7550*/  FMUL R19, R38.reuse, R19 ;  /* 0x0000001326137220 */ /* 0x040fe20000400000 */
[--C-:B------:R-:W-:Y:S02]  /*7560*/  HADD2.F32 R59, -RZ, R60.reuse.H0_H0 ;  /* 0x2000003cff3b7230 */ /* 0x100fe40000004100 */
[C---:B------:R-:W-:Y:S01]  /*7570*/  FMUL R18, R38.reuse, R22 ;  /* 0x0000001626127220 */ /* 0x040fe20000400000 */
[C---:B------:R-:W-:Y:S01]  /*7580*/  FFMA R14, R41.reuse, R55, R14 ;  /* 0x00000037290e7223 */ /* 0x040fe2000000000e */
[----:B------:R-:W-:Y:S02]  /*7590*/  HADD2.F32 R60, -RZ, R60.H1_H1 ;  /* 0x3000003cff3c7230 */ /* 0x000fe40000004100 */
        /* <DEDUP_REMOVED lines=8> */
[C---:B------:R-:W-:Y:S01]  /*7620*/  FFMA R23, R41.reuse, R60, R23 ;  /* 0x0000003c29177223 */ /* 0x040fe20000000017 */
[C---:B------:R-:W-:Y:S01]  /*7630*/  FMUL R27, R38.reuse, R27 ;  /* 0x0000001b261b7220 */ /* 0x040fe20000400000 */
[C---:B------:R-:W-:Y:S01]  /*7640*/  FFMA R20, R41.reuse, R61, R20 ;  /* 0x0000003d29147223 */ /* 0x040fe20000000014 */
[C---:B------:R-:W-:Y:S01]  /*7650*/  FFMA R21, R41.reuse, R62, R21 ;  /* 0x0000003e29157223 */ /* 0x040fe20000000015 */
[--C-:B------:R-:W-:Y:S02]  /*7660*/  HADD2.F32 R67, -RZ, R68.reuse.H0_H0 ;  /* 0x20000044ff437230 */ /* 0x100fe40000004100 */
[----:B------:R-:W-:Y:S01]  /*7670*/  FFMA R22, R41, R63, R22 ;  /* 0x0000003f29167223 */ /* 0x000fe20000000016 */
[----:B------:R-:W-:Y:S02]  /*7680*/  HADD2.F32 R68, -RZ, R68.H1_H1 ;  /* 0x30000044ff447230 */ /* 0x000fe40000004100 */
[C---:B------:R-:W-:Y:S01]  /*7690*/  FMUL R26, R38.reuse, R30 ;  /* 0x0000001e261a7220 */ /* 0x040fe20000400000 */
[----:B------:R-:W-:Y:S01]  /*76a0*/  F2FP.SATFINITE.E5M2.F32.PACK_AB_MERGE_C R107, R15, R10, RZ ;  /* 0x0000000a0f6b723e */ /* 0x000fe200048060ff */
        /* <DEDUP_REMOVED lines=8> */
[----:B------:R-:W-:Y:S01]  /*7730*/  F2FP.SATFINITE.E5M2.F32.PACK_AB_MERGE_C R106, R9, R8, R107 ;  /* 0x00000008096a723e */ /* 0x000fe2000480606b */
[----:B------:R-:W-:Y:S01]  /*7740*/  FFMA R31, R41, R68, R31 ;  /* 0x00000044291f7223 */ /* 0x000fe2000000001f */
[----:B------:R-:W-:Y:S01]  /*7750*/  FMUL R35, R38, R35 ;  /* 0x0000002326237220 */ /* 0x000fe20000400000 */
[----:B------:R-:W-:Y:S01]  /*7760*/  F2FP.SATFINITE.E5M2.F32.PACK_AB_MERGE_C R107, R19, R14, RZ ;  /* 0x0000000e136b723e */ /* 0x000fe200048060ff */
[C---:B------:R-:W-:Y:S01]  /*7770*/  FFMA R28, R41.reuse, R69, R28 ;  /* 0x00000045291c7223 */ /* 0x040fe2000000001c */
[C---:B------:R-:W-:Y:S01]  /*7780*/  FFMA R29, R41.reuse, R70, R29 ;  /* 0x00000046291d7223 */ /* 0x040fe2000000001d */
[C---:B------:R-:W-:Y:S01]  /*7790*/  FFMA R30, R41.reuse, R43, R30 ;  /* 0x0000002b291e7223 */ /* 0x040fe2000000001e */
[----:B------:R-:W-:Y:S01]  /*77a0*/  FFMA R35, R41, R40, R35 ;  /* 0x0000002829237223 */ /* 0x000fe20000000023 */
        /* <DEDUP_REMOVED lines=21> */
[----:B------:R-:W-:Y:S02]  /*7900*/  UIADD3 UR4, UP0, UPT, UR62, 0x680, URZ ;  /* 0x000006803e047890 */ /* 0x000fe4000ff1e0ff */
[----:B------:R-:W-:Y:S02]  /*7910*/  UIADD3 UR9, UPT, UPT, UR49, 0x40, URZ ;  /* 0x0000004031097890 */ /* 0x000fe4000fffe0ff */
[----:B------:R-:W-:Y:S02]  /*7920*/  UIADD3 UR8, UPT, UPT, UR44, 0x5200, URZ ;  /* 0x000052002c087890 */ /* 0x000fe4000fffe0ff */
[----:B------:R-:W-:Y:S01]  /*7930*/  UIADD3.X UR5, UPT, UPT, URZ, UR63, URZ, UP0, !UPT ;  /* 0x0000003fff057290 */ /* 0x000fe200087fe4ff */
[----:B------:R-:W-:Y:S01]  /*7940*/  UMOV UR10, UR50 ;  /* 0x00000032000a7c82 */ /* 0x000fe20008000000 */
[----:B------:R-:W-:Y:S07]  /*7950*/  UMOV UR11, UR36 ;  /* 0x00000024000b7c82 */ /* 0x000fee0008000000 */
[----:B------:R2:W-:Y:S01]  /*7960*/  UTMASTG.3D [UR8], [UR4] ;  /* 0x00000008040073b5 */ /* 0x0005e20008010000 */
[----:B------:R0:W-:Y:S01]  /*7970*/  UTMACMDFLUSH ;  /* 0x00000000000079b7 */ /* 0x0001e20000000000 */
[----:B--2---:R-:W-:Y:S04]  /*7980*/  DEPBAR.LE SB0, 0x1 ;  /* 0x000080400000791a */ /* 0x004fe80000000000 */
.L_x_114:
[----:B------:R-:W-:Y:S05]  /*7990*/  BSYNC.RECONVERGENT B0 ;  /* 0x0000000000007941 */ /* 0x000fea0003800200 */
.L_x_113:
        /* <DEDUP_REMOVED lines=16> */
.L_x_118:
[----:B------:R-:W-:Y:S05]  /*7aa0*/  BSYNC B0 ;  /* 0x0000000000007941 */ /* 0x000fea0003800000 */
.L_x_117:
        /* <DEDUP_REMOVED lines=17> */
.L_x_116:
[----:B------:R-:W-:Y:S05]  /*7bc0*/  BSYNC B1 ;  /* 0x0000000000017941 */ /* 0x000fea0003800000 */
.L_x_115:
        /* <DEDUP_REMOVED lines=21> */
.L_x_120:
        /* <DEDUP_REMOVED lines=18> */
[----:B------:R-:W-:Y:S01]  /*7e40*/  ISETP.NE.AND P6, PT, R102, RZ, PT ;  /* 0x000000ff6600720c */ /* 0x000fe20003fc5270 */
[--C-:B------:R-:W-:Y:S01]  /*7e50*/  HADD2.F32 R49, -RZ, R50.reuse.H0_H0 ;  /* 0x20000032ff317230 */ /* 0x100fe20000004100 */
[----:B----4-:R-:W-:Y:S01]  /*7e60*/  F2FP.F16.E5M2.UNPACK_B R58, R76 ;  /* 0x0000004cff3a723e */ /* 0x010fe200020004ff */
[----:B------:R-:W-:Y:S01]  /*7e70*/  HADD2.F32 R50, -RZ, R50.H1_H1 ;  /* 0x30000032ff327230 */ /* 0x000fe20000004100 */
[----:B------:R-:W-:Y:S01]  /*7e80*/  F2FP.F16.E5M2.UNPACK_B R62, R77 ;  /* 0x0000004dff3e723e */ /* 0x000fe200020004ff */
[--C-:B------:R-:W-:Y:S01]  /*7e90*/  HADD2.F32 R53, -RZ, R54.reuse.H0_H0 ;  /* 0x20000036ff357230 */ /* 0x100fe20000004100 */
[----:B------:R-:W-:Y:S01]  /*7ea0*/  F2FP.F16.E5M2.UNPACK_B R66, R78 ;  /* 0x0000004eff42723e */ /* 0x000fe200020004ff */
[----:B------:R-:W-:Y:S01]  /*7eb0*/  HADD2.F32 R54, -RZ, R54.H1_H1 ;  /* 0x30000036ff367230 */ /* 0x000fe20000004100 */
[----:B------:R-:W-:Y:S01]  /*7ec0*/  F2FP.F16.E5M2.UNPACK_B R70, R79 ;  /* 0x0000004fff46723e */ /* 0x000fe200020004ff */
[--C-:B------:R-:W-:Y:S01]  /*7ed0*/  HADD2.F32 R57, -RZ, R58.reuse.H0_H0 ;  /* 0x2000003aff397230 */ /* 0x100fe20000004100 */
[----:B------:R-:W-:Y:S01]  /*7ee0*/  F2FP.F16.E5M2.UNPACK_B R56, R75.H1 ;  /* 0x0000004bff38723e */ /* 0x000fe200030004ff */
[----:B------:R-:W-:Y:S01]  /*7ef0*/  HADD2.F32 R58, -RZ, R58.H1_H1 ;  /* 0x3000003aff3a7230 */ /* 0x000fe20000004100 */
[----:B------:R-:W-:Y:S01]  /*7f00*/  F2FP.F16.E5M2.UNPACK_B R60, R76.H1 ;  /* 0x0000004cff3c723e */ /* 0x000fe200030004ff */
[--C-:B------:R-:W-:Y:S01]  /*7f10*/  HADD2.F32 R61, -RZ, R62.reuse.H0_H0 ;  /* 0x2000003eff3d7230 */ /* 0x100fe20000004100 */
[----:B------:R-:W-:Y:S01]  /*7f20*/  F2FP.F16.E5M2.UNPACK_B R64, R77.H1 ;  /* 0x0000004dff40723e */ /* 0x000fe200030004ff */
[----:B------:R-:W-:Y:S01]  /*7f30*/  HADD2.F32 R62, -RZ, R62.H1_H1 ;  /* 0x3000003eff3e7230 */ /* 0x000fe20000004100 */
[----:B------:R-:W-:Y:S01]  /*7f40*/  F2FP.F16.E5M2.UNPACK_B R68, R78.H1 ;  /* 0x0000004eff44723e */ /* 0x000fe200030004ff */
        /* <DEDUP_REMOVED lines=112> */
[----:B------:R-:W-:Y:S02]  /*8650*/  UIADD3 UR4, UPT, UPT, UR44, 0x4200, URZ ;  /* 0x000042002c047890 */ /* 0x000fe4000fffe0ff */
[----:B------:R-:W-:Y:S01]  /*8660*/  UIADD3 UR9, UPT, UPT, UR49, 0x80, URZ ;  /* 0x0000008031097890 */ /* 0x000fe2000fffe0ff */
[----:B------:R-:W-:Y:S01]  /*8670*/  UMOV UR10, UR50 ;  /* 0x00000032000a7c82 */ /* 0x000fe20008000000 */
[----:B------:R-:W-:Y:S02]  /*8680*/  UMOV UR11, UR36 ;  /* 0x00000024000b7c82 */ /* 0x000fe40008000000 */
        /* <DEDUP_REMOVED lines=8> */
.L_x_122:
[----:B------:R-:W-:Y:S05]  /*8710*/  BSYNC.RECONVERGENT B0 ;  /* 0x0000000000007941 */ /* 0x000fea0003800200 */
.L_x_121:
        /* <DEDUP_REMOVED lines=16> */
.L_x_126:
[----:B------:R-:W-:Y:S05]  /*8820*/  BSYNC B0 ;  /* 0x0000000000007941 */ /* 0x000fea0003800000 */
.L_x_125:
        /* <DEDUP_REMOVED lines=17> */
.L_x_124:
[----:B------:R-:W-:Y:S05]  /*8940*/  BSYNC B1 ;  /* 0x0000000000017941 */ /* 0x000fea0003800000 */
.L_x_123:
        /* <DEDUP_REMOVED lines=21> */
.L_x_128:
[----:B------:R-:W-:Y:S01]  /*8aa0*/  ISETP.NE.AND P0, PT, R97, RZ, PT ;  /* 0x000000ff6100720c */ /* 0x000fe20003f05270 */
[----:B------:R-:W-:Y:S05]  /*8ab0*/  WARPSYNC.ALL ;  /* 0x0000000000007948 */ /* 0x000fea0003800000 */
[----:B------:R-:W-:Y:S01]  /*8ac0*/  R2UR UR4, R39 ;  /* 0x00000000270472ca */ /* 0x000fe200000e0000 */
[----:B------:R-:W2:Y:S01]  /*8ad0*/  S2UR UR6, SR_CgaCtaId ;  /* 0x00000000000679c3 */ /* 0x000ea20000008800 */
[-C--:B------:R-:W-:Y:S01]  /*8ae0*/  F2FP.F16.E5M2.UNPACK_B R42, R72.reuse ;  /* 0x00000048ff2a723e */ /* 0x080fe200020004ff */
[----:B------:R-:W-:Y:S01]  /*8af0*/  BSSY.RECONVERGENT B0, `(.L_x_129) ;  /* 0x000009b000007945 */ /* 0x000fe20003800200 */
[----:B------:R-:W-:Y:S02]  /*8b00*/  F2FP.F16.E5M2.UNPACK_B R72, R72.H1 ;  /* 0x00000048ff48723e */ /* 0x000fe400030004ff */
[-C--:B------:R-:W-:Y:S01]  /*8b10*/  F2FP.F16.E5M2.UNPACK_B R46, R73.reuse ;  /* 0x00000049ff2e723e */ /* 0x080fe200020004ff */
[--C-:B------:R-:W-:Y:S01]  /*8b20*/  HADD2.F32 R40, -RZ, R42.reuse.H0_H0 ;  /* 0x2000002aff287230 */ /* 0x100fe20000004100 */
[----:B------:R-:W-:Y:S01]  /*8b30*/  F2FP.F16.E5M2.UNPACK_B R73, R73.H1 ;  /* 0x00000049ff49723e */ /* 0x000fe200030004ff */
[----:B------:R-:W-:Y:S01]  /*8b40*/  HADD2.F32 R42, -RZ, R42.H1_H1 ;  /* 0x3000002aff2a7230 */ /* 0x000fe20000004100 */
[-C--:B------:R-:W-:Y:S01]  /*8b50*/  F2FP.F16.E5M2.UNPACK_B R50, R74.reuse ;  /* 0x0000004aff32723e */ /* 0x080fe200020004ff */
[----:B------:R-:W-:Y:S01]  /*8b60*/  HADD2.F32 R43, -RZ, R72.H0_H0 ;  /* 0x20000048ff2b7230 */ /* 0x000fe20000004100 */
[----:B------:R-:W-:Y:S01]  /*8b70*/  F2FP.F16.E5M2.UNPACK_B R74, R74.H1 ;  /* 0x0000004aff4a723e */ /* 0x000fe200030004ff */
[----:B------:R-:W-:Y:S01]  /*8b80*/  LDTM.16dp32bit_t0_t15.x32 R4, tmem[UR4+0xc0] ;  /* 0x0000c004000479ee */ /* 0x000fe20008a80000 */
[----:B------:R-:W3:Y:S01]  /*8b90*/  LDTM.16dp32bit_t16_t31.x32 R4, tmem[UR4+0xe0] ;  /* 0x0000e004000479ee */ /* 0x000ee20008aa0000 */
[----:B------:R-:W-:Y:S01]  /*8ba0*/  NOP ;  /* 0x0000000000007918 */ /* 0x000fe20000000000 */
[--C-:B------:R-:W-:Y:S01]  /*8bb0*/  HADD2.F32 R45, -RZ, R46.reuse.H0_H0 ;  /* 0x2000002eff2d7230 */ /* 0x100fe20000004100 */
[----:B------:R-:W-:Y:S01]  /*8bc0*/  R2UR UR5, R71 ;  /* 0x00000000470572ca */ /* 0x000fe200000e0000 */
[----:B------:R-:W-:Y:S01]  /*8bd0*/  HADD2.F32 R46, -RZ, R46.H1_H1 ;  /* 0x3000002eff2e7230 */ /* 0x000fe20000004100 */
[----:B------:R-:W-:Y:S01]  /*8be0*/  F2FP.F16.E5M2.UNPACK_B R54, R75 ;  /* 0x0000004bff36723e */ /* 0x000fe200020004ff */
        /* <DEDUP_REMOVED lines=10> */
[----:B------:R-:W-:Y:S01]  /*8c90*/  UIADD3 UR4, UPT, UPT, UR5, 0xd0, URZ ;  /* 0x000000d005047890 */ /* 0x000fe2000fffe0ff */
[----:B------:R-:W-:Y:S01]  /*8ca0*/  HADD2.F32 R59, -RZ, R58.H1_H1 ;  /* 0x3000003aff3b7230 */ /* 0x000fe20000004100 */
[----:B------:R-:W-:Y:S01]  /*8cb0*/  F2FP.F16.E5M2.UNPACK_B R76, R76.H1 ;  /* 0x0000004cff4c723e */ /* 0x000fe200030004ff */
[--C-:B------:R-:W-:Y:S01]  /*8cc0*/  HADD2.F32 R60, -RZ, R62.reuse.H0_H0 ;  /* 0x2000003eff3c7230 */ /* 0x100fe20000004100 */
[----:B------:R-:W-:Y:S01]  /*8cd0*/  F2FP.F16.E5M2.UNPACK_B R77, R77.H1 ;  /* 0x0000004dff4d723e */ /* 0x000fe200030004ff */
[----:B------:R-:W-:Y:S01]  /*8ce0*/  HADD2.F32 R63, -RZ, R62.H1_H1 ;  /* 0x3000003eff3f7230 */ /* 0x000fe20000004100 */
[----:B------:R-:W-:Y:S01]  /*8cf0*/  F2FP.F16.E5M2.UNPACK_B R78, R78.H1 ;  /* 0x0000004eff4e723e */ /* 0x000fe200030004ff */
[--C-:B------:R-:W-:Y:S01]  /*8d00*/  HADD2.F32 R64, -RZ, R66.reuse.H0_H0 ;  /* 0x20000042ff407230 */ /* 0x100fe20000004100 */
[----:B--2---:R-:W-:Y:S01]  /*8d10*/  UPRMT UR4, UR6, 0x654, UR4 ;  /* 0x0000065406047896 */ /* 0x004fe20008000004 */
        /* <DEDUP_REMOVED lines=8> */
[----:B------:R-:W-:Y:S01]  /*8da0*/  SYNCS.ARRIVE.TRANS64.RED.A1T0 RZ, [UR4], RZ ;  /* 0x000000ffffff79a7 */ /* 0x000fe20008100404 */
[C---:B------:R-:W-:Y:S01]  /*8db0*/  FMUL R16, R38.reuse, R16 ;  /* 0x0000001026107220 */ /* 0x040fe20000400000 */
[C---:B------:R-:W-:Y:S01]  /*8dc0*/  FMUL R17, R38.reuse, R17 ;  /* 0x0000001126117220 */ /* 0x040fe20000400000 */
[C---:B------:R-:W-:Y:S01]  /*8dd0*/  FMUL R0, R38.reuse, R20 ;  /* 0x0000001426007220 */ /* 0x040fe20000400000 */
[C---:B------:R-:W-:Y:S01]  /*8de0*/  FMUL R2, R38.reuse, R21 ;  /* 0x0000001526027220 */ /* 0x040fe20000400000 */
[C---:B------:R-:W-:Y:S01]  /*8df0*/  FMUL R20, R38.reuse, R25 ;  /* 0x0000001926147220 */ /* 0x040fe20000400000 */
[----:B------:R-:W-:Y:S02]  /*8e00*/  HADD2.F32 R67, -RZ, R66.H1_H1 ;  /* 0x30000042ff437230 */ /* 0x000fe40000004100 */
[C---:B------:R-:W-:Y:S01]  /*8e10*/  FMUL R6, R38.reuse, R6 ;  /* 0x0000000626067220 */ /* 0x040fe20000400000 */
[----:B------:R-:W-:Y:S02]  /*8e20*/  HADD2.F32 R44, -RZ, R72.H1_H1 ;  /* 0x30000048ff2c7230 */ /* 0x000fe40000004100 */
[C---:B------:R-:W-:Y:S01]  /*8e30*/  FMUL R7, R38.reuse, R7 ;  /* 0x0000000726077220 */ /* 0x040fe20000400000 */
[--C-:B------:R-:W-:Y:S02]  /*8e40*/  HADD2.F32 R47, -RZ, R73.reuse.H0_H0 ;  /* 0x20000049ff2f7230 */ /* 0x100fe40000004100 */
[C---:B------:R-:W-:Y:S01]  /*8e50*/  FFMA R6, R41.reuse, R43, R6 ;  /* 0x0000002b29067223 */ /* 0x040fe20000000006 */
[--C-:B------:R-:W-:Y:S02]  /*8e60*/  HADD2.F32 R40, -RZ, R68.reuse.H0_H0 ;  /* 0x20000044ff287230 */ /* 0x100fe40000004100 */
[C---:B------:R-:W-:Y:S01]  /*8e70*/  FFMA R7, R41.reuse, R44, R7 ;  /* 0x0000002c29077223 */ /* 0x040fe20000000007 */
[C---:B------:R-:W-:Y:S01]  /*8e80*/  FFMA R8, R41.reuse, R45, R8 ;  /* 0x0000002d29087223 */ /* 0x040fe20000000008 */
[----:B------:R-:W-:Y:S01]  /*8e90*/  FFMA R9, R41, R46, R9 ;  /* 0x0000002e29097223 */ /* 0x000fe20000000009 */
[----:B------:R-:W-:Y:S02]  /*8ea0*/  HADD2.F32 R43, -RZ, R68.H1_H1 ;  /* 0x30000044ff2b7230 */ /* 0x000fe40000004100 */
[C---:B------:R-:W-:Y:S01]  /*8eb0*/  FMUL R10, R38.reuse, R10 ;  /* 0x0000000a260a7220 */ /* 0x040fe20000400000 */
[----:B------:R-:W-:Y:S01]  /*8ec0*/  HADD2.F32 R48, -RZ, R73.H1_H1 ;  /* 0x30000049ff307230 */ /* 0x000fe20000004100 */
[----:B------:R-:W-:Y:S01]  /*8ed0*/  F2FP.SATFINITE.E5M2.F32.PACK_AB_MERGE_C R100, R7, R6, RZ ;  /* 0x000000060764723e */ /* 0x000fe200048060ff */
[C---:B------:R-:W-:Y:S01]  /*8ee0*/  FMUL R7, R38.reuse, R24 ;  /* 0x0000001826077220 */ /* 0x040fe20000400000 */
[----:B------:R-:W-:Y:S01]  /*8ef0*/  FFMA R10, R41, R47, R10 ;  /* 0x0000002f290a7223 */ /* 0x000fe2000000000a */
[C---:B------:R-:W-:Y:S01]  /*8f00*/  FMUL R24, R38.reuse, R29 ;  /* 0x0000001d26187220 */ /* 0x040fe20000400000 */
[----:B------:R-:W-:Y:S01]  /*8f10*/  F2FP.SATFINITE.E5M2.F32.PACK_AB_MERGE_C R100, R5, R4, R100 ;  /* 0x000000040564723e */ /* 0x000fe20004806064 */
[C---:B------:R-:W-:Y:S01]  /*8f20*/  FMUL R11, R38.reuse, R11 ;  /* 0x0000000b260b7220 */ /* 0x040fe20000400000 */
[--C-:B------:R-:W-:Y:S02]  /*8f30*/  HADD2.F32 R51, -RZ, R74.reuse.H0_H0 ;  /* 0x2000004aff337230 */ /* 0x100fe40000004100 */
[C---:B------:R-:W-:Y:S01]  /*8f40*/  FMUL R14, R38.reuse, R14 ;  /* 0x0000000e260e7220 */ /* 0x040fe20000400000 */
[----:B------:R-:W-:Y:S02]  /*8f50*/  HADD2.F32 R52, -RZ, R74.H1_H1 ;  /* 0x3000004aff347230 */ /* 0x000fe40000004100 */
[C---:B------:R-:W-:Y:S01]  /*8f60*/  FFMA R11, R41.reuse, R48, R11 ;  /* 0x00000030290b7223 */ /* 0x040fe2000000000b */
[C---:B------:R-:W-:Y:S01]  /*8f70*/  FFMA R12, R41.reuse, R49, R12 ;  /* 0x00000031290c7223 */ /* 0x040fe2000000000c */
[C---:B------:R-:W-:Y:S01]  /*8f80*/  FFMA R13, R41.reuse, R50, R13 ;  /* 0x00000032290d7223 */ /* 0x040fe2000000000d */
[----:B------:R-:W-:Y:S01]  /*8f90*/  FFMA R14, R41, R51, R14 ;  /* 0x00000033290e7223 */ /* 0x000fe2000000000e */
[C---:B------:R-:W-:Y:S01]  /*8fa0*/  FMUL R15, R38.reuse, R15 ;  /* 0x0000000f260f7220 */ /* 0x040fe20000400000 */
[--C-:B------:R-:W-:Y:S01]  /*8fb0*/  HADD2.F32 R55, -RZ, R75.reuse.H0_H0 ;  /* 0x2000004bff377230 */ /* 0x100fe20000004100 */
[----:B------:R-:W-:Y:S01]  /*8fc0*/  F2FP.SATFINITE.E5M2.F32.PACK_AB_MERGE_C R101, R11, R10, RZ ;  /* 0x0000000a0b65723e */ /* 0x000fe200048060ff */
[----:B------:R-:W-:Y:S02]  /*8fd0*/  HADD2.F32 R56, -RZ, R75.H1_H1 ;  /* 0x3000004bff387230 */ /* 0x000fe40000004100 */
[C---:B------:R-:W-:Y:S01]  /*8fe0*/  FFMA R15, R41.reuse, R52, R15 ;  /* 0x00000034290f7223 */ /* 0x040fe2000000000f */
[----:B------:R-:W-:Y:S01]  /*8ff0*/  FFMA R16, R41, R53, R16 ;  /* 0x0000003529107223 */ /* 0x000fe20000000010 */
[----:B------:R-:W-:Y:S01]  /*9000*/  F2FP.SATFINITE.E5M2.F32.PACK_AB_MERGE_C R101, R9, R8, R101 ;  /* 0x000000080965723e */ /* 0x000fe20004806065 */
[----:B------:R-:W-:Y:S01]  /*9010*/  FFMA R17, R41, R54, R17 ;  /* 0x0000003629117223 */ /* 0x000fe20000000011 */
[C---:B------:R-:W-:Y:S01]  /*9020*/  FMUL R18, R38.reuse, R18 ;  /* 0x0000001226127220 */ /* 0x040fe20000400000 */
[----:B------:R-:W-:Y:S01]  /*9030*/  F2FP.SATFINITE.E5M2.F32.PACK_AB_MERGE_C R102, R15, R14, RZ ;  /* 0x0000000e0f66723e */ /* 0x000fe200048060ff */
[C---:B------:R-:W-:Y:S01]  /*9040*/  FMUL R19, R38.reuse, R19 ;  /* 0x0000001326137220 */ /* 0x040fe20000400000 */
[--C-:B------:R-:W-:Y:S02]  /*9050*/  HADD2.F32 R58, -RZ, R76.reuse.H0_H0 ;  /* 0x2000004cff3a7230 */ /* 0x100fe40000004100 */
[----:B------:R-:W-:Y:S01]  /*9060*/  FFMA R18, R41, R55, R18 ;  /* 0x0000003729127223 */ /* 0x000fe20000000012 */
[----:B------:R-:W-:Y:S01]  /*9070*/  F2FP.SATFINITE.E5M2.F32.PACK_AB_MERGE_C R102, R13, R12, R102 ;  /* 0x0000000c0d66723e */ /* 0x000fe20004806066 */
[C---:B------:R-:W-:Y:S01]  /*9080*/  FFMA R19, R41.reuse, R56, R19 ;  /* 0x0000003829137223 */ /* 0x040fe20000000013 */
[----:B------:R-:W-:Y:S02]  /*9090*/  HADD2.F32 R61, -RZ, R76.H1_H1 ;  /* 0x3000004cff3d7230 */ /* 0x000fe40000004100 */
[C---:B------:R-:W-:Y:S01]  /*90a0*/  FMUL R3, R38.reuse, R22 ;  /* 0x0000001626037220 */ /* 0x040fe20000400000 */
        /* <DEDUP_REMOVED lines=10> */
[C---:B------:R-:W-:Y:S01]  /*9150*/  FMUL R23, R38.reuse, R28 ;  /* 0x0000001c26177220 */ /* 0x040fe20000400000 */
[----:B------:R-:W-:Y:S01]  /*9160*/  F2FP.F16.E5M2.UNPACK_B R79, R79.H1 ;  /* 0x0000004fff4f723e */ /* 0x000fe200030004ff */
        /* <DEDUP_REMOVED lines=9> */
[C---:B------:R-:W-:Y:S01]  /*9200*/  FFMA R24, R41.reuse, R67, R24 ;  /* 0x0000004329187223 */ /* 0x040fe20000000018 */
[C---:B------:R-:W-:Y:S01]  /*9210*/  FMUL R28, R38.reuse, R33 ;  /* 0x00000021261c7220 */ /* 0x040fe20000400000 */
[--C-:B------:R-:W-:Y:S02]  /*9220*/  HADD2.F32 R42, -RZ, R79.reuse.H0_H0 ;  /* 0x2000004fff2a7230 */ /* 0x100fe40000004100 */
[C---:B------:R-:W-:Y:S01]  /*9230*/  FFMA R25, R41.reuse, R66, R25 ;  /* 0x0000004229197223 */ /* 0x040fe20000000019 */
[----:B------:R-:W-:Y:S02]  /*9240*/  HADD2.F32 R71, -RZ, R79.H1_H1 ;  /* 0x3000004fff477230 */ /* 0x000fe40000004100 */
[C---:B------:R-:W-:Y:S01]  /*9250*/  FMUL R29, R38.reuse, R34 ;  /* 0x00000022261d7220 */ /* 0x040fe20000400000 */
        /* <DEDUP_REMOVED lines=9> */
[----:B-1----:R-:W-:Y:S01]  /*92f0*/  F2FP.SATFINITE.E5M2.F32.PACK_AB_MERGE_C R105, R22, R21, RZ ;  /* 0x000000151669723e */ /* 0x002fe200048060ff */
[----:B------:R1:W-:Y:S01]  /*9300*/  STS.128 [R84+UR44+0x5200], R100 ;  /* 0x0052006454007988 */ /* 0x0003e20008000c2c */
[----:B------:R-:W-:Y:S02]  /*9310*/  F2FP.SATFINITE.E5M2.F32.PACK_AB_MERGE_C R64, R26, R25, RZ ;  /* 0x000000191a40723e */ /* 0x000fe400048060ff */
[----:B------:R-:W-:Y:S02]  /*9320*/  F2FP.SATFINITE.E5M2.F32.PACK_AB_MERGE_C R67, R30, R29, RZ ;  /* 0x0000001d1e43723e */ /* 0x000fe400048060ff */
[----:B------:R-:W-:Y:S02]  /*9330*/  F2FP.SATFINITE.E5M2.F32.PACK_AB_MERGE_C R104, R2, R0, R3 ;  /* 0x000000000268723e */ /* 0x000fe40004806003 */
[----:B------:R-:W-:Y:S02]  /*9340*/  F2FP.SATFINITE.E5M2.F32.PACK_AB_MERGE_C R105, R20, R7, R105 ;  /* 0x000000071469723e */ /* 0x000fe40004806069 */
[----:B------:R-:W-:Y:S02]  /*9350*/  F2FP.SATFINITE.E5M2.F32.PACK_AB_MERGE_C R106, R24, R23, R64 ;  /* 0x00000017186a723e */ /* 0x000fe40004806040 */
[----:B------:R-:W-:Y:S02]  /*9360*/  F2FP.SATFINITE.E5M2.F32.PACK_AB_MERGE_C R107, R28, R27, R67 ;  /* 0x0000001b1c6b723e */ /* 0x000fe40004806043 */
[----:B------:R-:W-:Y:S03]  /*9370*/  IADD3 R36, PT, PT, R36, 0x1, RZ ;  /* 0x0000000124247810 */ /* 0x000fe60007ffe0ff */
        /* <DEDUP_REMOVED lines=18> */
.L_x_130:
[----:B------:R-:W-:Y:S05]  /*94a0*/  BSYNC.RECONVERGENT B0 ;  /* 0x0000000000007941 */ /* 0x000fea0003800200 */
.L_x_129:
[----:B------:R-:W-:Y:S01]  /*94b0*/  R2UR UR4, R87 ;  /* 0x00000000570472ca */ /* 0x000fe200000e0000 */
[----:B------:R-:W-:Y:S01]  /*94c0*/  BAR.SYNC.DEFER_BLOCKING 0x1, 0x80 ;  /* 0x0042000000007b1d */ /* 0x000fe20000010000 */
[C---:B------:R-:W-:Y:S01]  /*94d0*/  ISETP.NE.AND P0, PT, R89.reuse, 0x2, PT ;  /* 0x000000025900780c */ /* 0x040fe20003f05270 */
[----:B------:R-:W-:Y:S01]  /*94e0*/  UISETP.NE.AND UP0, UPT, UR45, URZ, UPT ;  /* 0x000000ff2d00728c */ /* 0x000fe2000bf05270 */
[----:B------:R-:W-:Y:S01]  /*94f0*/  ISETP.NE.AND P1, PT, R36, 0x4, PT ;  /* 0x000000042400780c */ /* 0x000fe20003f25270 */
[----:B------:R-:W-:Y:S01]  /*9500*/  UIADD3 UR20, UPT, UPT, UR37, UR59, URZ ;  /* 0x0000003b25147290 */ /* 0x000fe2000fffe0ff */
[----:B------:R-:W-:Y:S02]  /*9510*/  SEL R5, RZ, 0x1, P0 ;  /* 0x00000001ff057807 */ /* 0x000fe40000000000 */
[----:B------:R-:W-:Y:S02]  /*9520*/  SEL R3, RZ, 0x1, P1 ;  /* 0x00000001ff037807 */ /* 0x000fe40000800000 */
[----:B------:R-:W-:Y:S02]  /*9530*/  LOP3.LUT R92, R92, R5, RZ, 0x3c, !PT ;  /* 0x000000055c5c7212 */ /* 0x000fe400078e3cff */
[----:B------:R-:W-:Y:S01]  /*9540*/  LOP3.LUT R94, R94, R3, RZ, 0x3c, !PT ;  /* 0x000000035e5e7212 */ /* 0x000fe200078e3cff */
[----:B------:R-:W-:Y:S01]  /*9550*/  UIADD3 UR16, UPT, UPT, UR38, UR4, URZ ;  /* 0x0000000426107290 */ /* 0x000fe2000fffe0ff */
[----:B------:R-:W-:Y:S02]  /*9560*/  SEL R89, R89, RZ, P0 ;  /* 0x000000ff59597207 */ /* 0x000fe40000000000 */
[----:B------:R-:W-:Y:S01]  /*9570*/  SEL R36, R36, RZ, P1 ;  /* 0x000000ff24247207 */ /* 0x000fe20000800000 */
[----:B------:R-:W-:Y:S01]  /*9580*/  UMOV UR36, UR58 ;  /* 0x0000003a00247c82 */ /* 0x000fe20008000000 */
[----:B------:R-:W-:Y:S07]  /*9590*/  BRA.U UP0, `(.L_x_131) ;  /* 0xffffffb900e07547 */ /* 0x000fee000b83ffff */
[----:B------:R-:W-:Y:S05]  /*95a0*/  EXIT ;  /* 0x000000000000794d */ /* 0x000fea0003800000 */
.L_x_24:
[----:B--2---:R2:W3:Y:S02]  /*95b0*/  SYNCS.PHASECHK.TRANS64.TRYWAIT P0, [R0+URZ+0x100], R3 ;  /* 0x00010003000075a7 */ /* 0x0044e400080011ff */
[----:B---3--:R-:W-:Y:S05]  /*95c0*/  @!P0 NANOSLEEP.SYNCS 0x989680 ;  /* 0x009896800000895d */ /* 0x008fea0003900000 */
[----:B------:R-:W3:Y:S02]  /*95d0*/  @!P0 SYNCS.PHASECHK.TRANS64 P0, [R0+URZ+0x100], R3 ;  /* 0x00010003000085a7 */ /* 0x000ee400080010ff */
[----:B---3--:R-:W-:Y:S05]  /*95e0*/  @!P0 BRA `(.L_x_24) ;  /* 0xfffffffc00f08947 */ /* 0x008fea000383ffff */
[----:B------:R-:W-:Y:S05]  /*95f0*/  BRA `(.L_x_132) ;  /* 0xffffff8000b47947 */ /* 0x000fea000383ffff */
.L_x_27:
[----:B--2---:R-:W-:-:S07]  /*9600*/  MOV R0, UR33 ;  /* 0x0000002100007c02 */ /* 0x004fce0008000f00 */
.L_x_133:
[----:B--2---:R2:W3:Y:S02]  /*9610*/  SYNCS.PHASECHK.TRANS64.TRYWAIT P0, [R0+URZ+0x20], R3 ;  /* 0x00002003000075a7 */ /* 0x0044e400080011ff */
[----:B---3--:R-:W-:Y:S05]  /*9620*/  @!P0 NANOSLEEP.SYNCS 0x989680 ;  /* 0x009896800000895d */ /* 0x008fea0003900000 */
[----:B------:R-:W3:Y:S02]  /*9630*/  @!P0 SYNCS.PHASECHK.TRANS64 P0, [R0+URZ+0x20], R3 ;  /* 0x00002003000085a7 */ /* 0x000ee400080010ff */
[----:B---3--:R-:W-:Y:S05]  /*9640*/  @!P0 BRA `(.L_x_133) ;  /* 0xfffffffc00f08947 */ /* 0x008fea000383ffff */
[----:B------:R-:W-:Y:S05]  /*9650*/  BRA `(.L_x_26) ;  /* 0xffffff8000f47947 */ /* 0x000fea000383ffff */
.L_x_34:
[----:B-1----:R-:W-:-:S07]  /*9660*/  MOV R0, UR17 ;  /* 0x0000001100007c02 */ /* 0x002fce0008000f00 */
.L_x_134:
[----:B-1----:R1:W2:Y:S02]  /*9670*/  SYNCS.PHASECHK.TRANS64.TRYWAIT P0, [R0+URZ+0x20], R3 ;  /* 0x00002003000075a7 */ /* 0x0022a400080011ff */
[----:B--2---:R-:W-:Y:S05]  /*9680*/  @!P0 NANOSLEEP.SYNCS 0x989680 ;  /* 0x009896800000895d */ /* 0x004fea0003900000 */
[----:B------:R-:W2:Y:S02]  /*9690*/  @!P0 SYNCS.PHASECHK.TRANS64 P0, [R0+URZ+0x20], R3 ;  /* 0x00002003000085a7 */ /* 0x000ea400080010ff */
[----:B--2---:R-:W-:Y:S05]  /*96a0*/  @!P0 BRA `(.L_x_134) ;  /* 0xfffffffc00f08947 */ /* 0x004fea000383ffff */
[----:B------:R-:W-:Y:S05]  /*96b0*/  BRA `(.L_x_33) ;  /* 0xffffff8400b07947 */ /* 0x000fea000383ffff */
.L_x_39:
[----:B-1----:R1:W2:Y:S02]  /*96c0*/  SYNCS.PHASECHK.TRANS64.TRYWAIT P0, [R3+URZ+0x90], R0 ;  /* 0x00009000030075a7 */ /* 0x0022a400080011ff */
[----:B--2---:R-:W-:Y:S05]  /*96d0*/  @!P0 NANOSLEEP.SYNCS 0x989680 ;  /* 0x009896800000895d */ /* 0x004fea0003900000 */
[----:B------:R-:W2:Y:S02]  /*96e0*/  @!P0 SYNCS.PHASECHK.TRANS64 P0, [R3+URZ+0x90], R0 ;  /* 0x00009000030085a7 */ /* 0x000ea400080010ff */
[----:B--2---:R-:W-:Y:S05]  /*96f0*/  @!P0 BRA `(.L_x_39) ;  /* 0xfffffffc00f08947 */ /* 0x004fea000383ffff */
[----:B------:R-:W-:Y:S05]  /*9700*/  BRA `(.L_x_135) ;  /* 0xffffff8800507947 */ /* 0x000fea000383ffff */
.L_x_43:
[----:B-1----:R-:W-:-:S07]  /*9710*/  MOV R0, UR4 ;  /* 0x0000000400007c02 */ /* 0x002fce0008000f00 */
.L_x_136:
[----:B-1----:R1:W2:Y:S02]  /*9720*/  SYNCS.PHASECHK.TRANS64.TRYWAIT P0, [R0+URZ], R3 ;  /* 0x00000003000075a7 */ /* 0x0022a400080011ff */
[----:B--2---:R-:W-:Y:S05]  /*9730*/  @!P0 NANOSLEEP.SYNCS 0x989680 ;  /* 0x009896800000895d */ /* 0x004fea0003900000 */
[----:B------:R-:W2:Y:S02]  /*9740*/  @!P0 SYNCS.PHASECHK.TRANS64 P0, [R0+URZ], R3 ;  /* 0x00000003000085a7 */ /* 0x000ea400080010ff */
[----:B--2---:R-:W-:Y:S05]  /*9750*/  @!P0 BRA `(.L_x_136) ;  /* 0xfffffffc00f08947 */ /* 0x004fea000383ffff */
[----:B------:R-:W-:Y:S05]  /*9760*/  BRA `(.L_x_137) ;  /* 0xffffff8c00f87947 */ /* 0x000fea000383ffff */
.L_x_44:
[----:B------:R-:W-:-:S07]  /*9770*/  MOV R0, UR5 ;  /* 0x0000000500007c02 */ /* 0x000fce0008000f00 */
.L_x_138:
[----:B-1----:R1:W2:Y:S02]  /*9780*/  SYNCS.PHASECHK.TRANS64.TRYWAIT P0, [R0+URZ], R3 ;  /* 0x00000003000075a7 */ /* 0x0022a400080011ff */
[----:B--2---:R-:W-:Y:S05]  /*9790*/  @!P0 NANOSLEEP.SYNCS 0x989680 ;  /* 0x009896800000895d */ /* 0x004fea0003900000 */
[----:B------:R-:W2:Y:S02]  /*97a0*/  @!P0 SYNCS.PHASECHK.TRANS64 P0, [R0+URZ], R3 ;  /* 0x00000003000085a7 */ /* 0x000ea400080010ff */
[----:B--2---:R-:W-:Y:S05]  /*97b0*/  @!P0 BRA `(.L_x_138) ;  /* 0xfffffffc00f08947 */ /* 0x004fea000383ffff */
[----:B------:R-:W-:Y:S05]  /*97c0*/  BRA `(.L_x_139) ;  /* 0xffffff9000047947 */ /* 0x000fea000383ffff */
.L_x_45:
[----:B------:R-:W-:-:S07]  /*97d0*/  MOV R0, UR5 ;  /* 0x0000000500007c02 */ /* 0x000fce0008000f00 */
.L_x_140:
[----:B-1----:R1:W2:Y:S02]  /*97e0*/  SYNCS.PHASECHK.TRANS64.TRYWAIT P0, [R0+URZ], R3 ;  /* 0x00000003000075a7 */ /* 0x0022a400080011ff */
[----:B--2---:R-:W-:Y:S05]  /*97f0*/  @!P0 NANOSLEEP.SYNCS 0x989680 ;  /* 0x009896800000895d */ /* 0x004fea0003900000 */
[----:B------:R-:W2:Y:S02]  /*9800*/  @!P0 SYNCS.PHASECHK.TRANS64 P0, [R0+URZ], R3 ;  /* 0x00000003000085a7 */ /* 0x000ea400080010ff */
[----:B--2---:R-:W-:Y:S05]  /*9810*/  @!P0 BRA `(.L_x_140) ;  /* 0xfffffffc00f08947 */ /* 0x004fea000383ffff */
[----:B------:R-:W-:Y:S05]  /*9820*/  BRA `(.L_x_141) ;  /* 0xffffff9000107947 */ /* 0x000fea000383ffff */
.L_x_48:
[----:B-1----:R1:W2:Y:S02]  /*9830*/  SYNCS.PHASECHK.TRANS64.TRYWAIT P0, [R2+URZ+0xf0], R5 ;  /* 0x0000f005020075a7 */ /* 0x0022a400080011ff */
[----:B--2---:R-:W-:Y:S05]  /*9840*/  @!P0 NANOSLEEP.SYNCS 0x989680 ;  /* 0x009896800000895d */ /* 0x004fea0003900000 */
[----:B------:R-:W2:Y:S02]  /*9850*/  @!P0 SYNCS.PHASECHK.TRANS64 P0, [R2+URZ+0xf0], R5 ;  /* 0x0000f005020085a7 */ /* 0x000ea400080010ff */
[----:B--2---:R-:W-:Y:S05]  /*9860*/  @!P0 BRA `(.L_x_48) ;  /* 0xfffffffc00f08947 */ /* 0x004fea000383ffff */
[----:B------:R-:W-:Y:S05]  /*9870*/  BRA `(.L_x_142) ;  /* 0xffffff9000747947 */ /* 0x000fea000383ffff */
.L_x_49:
[----:B------:R-:W-:-:S07]  /*9880*/  MOV R2, UR4 ;  /* 0x0000000400027c02 */ /* 0x000fce0008000f00 */
.L_x_143:
[----:B-1----:R1:W2:Y:S02]  /*9890*/  SYNCS.PHASECHK.TRANS64.TRYWAIT P0, [R2+URZ+0xa0], R5 ;  /* 0x0000a005020075a7 */ /* 0x0022a400080011ff */
[----:B--2---:R-:W-:Y:S05]  /*98a0*/  @!P0 NANOSLEEP.SYNCS 0x989680 ;  /* 0x009896800000895d */ /* 0x004fea0003900000 */
[----:B------:R-:W2:Y:S02]  /*98b0*/  @!P0 SYNCS.PHASECHK.TRANS64 P0, [R2+URZ+0xa0], R5 ;  /* 0x0000a005020085a7 */ /* 0x000ea400080010ff */
[----:B--2---:R-:W-:Y:S05]  /*98c0*/  @!P0 BRA `(.L_x_143) ;  /* 0xfffffffc00f08947 */ /* 0x004fea000383ffff */
[----:B------:R-:W-:Y:S05]  /*98d0*/  BRA `(.L_x_144) ;  /* 0xffffff9000847947 */ /* 0x000fea000383ffff */
.L_x_50:
[----:B-1----:R1:W2:Y:S02]  /*98e0*/  SYNCS.PHASECHK.TRANS64.TRYWAIT P1, [R2+URZ+0x90], R5 ;  /* 0x00009005020075a7 */ /* 0x0022a400080211ff */
[----:B--2---:R-:W-:Y:S05]  /*98f0*/  @!P1 NANOSLEEP.SYNCS 0x989680 ;  /* 0x009896800000995d */ /* 0x004fea0003900000 */
[----:B------:R-:W2:Y:S02]  /*9900*/  @!P1 SYNCS.PHASECHK.TRANS64 P1, [R2+URZ+0x90], R5 ;  /* 0x00009005020095a7 */ /* 0x000ea400080210ff */
[----:B--2---:R-:W-:Y:S05]  /*9910*/  @!P1 BRA `(.L_x_50) ;  /* 0xfffffffc00f09947 */ /* 0x004fea000383ffff */
[----:B------:R-:W-:Y:S05]  /*9920*/  BRA `(.L_x_145) ;  /* 0xffffff9000b47947 */ /* 0x000fea000383ffff */
.L_x_53:
[----:B------:R-:W-:-:S07]  /*9930*/  MOV R0, UR4 ;  /* 0x0000000400007c02 */ /* 0x000fce0008000f00 */
.L_x_146:
[----:B-1----:R1:W2:Y:S02]  /*9940*/  SYNCS.PHASECHK.TRANS64.TRYWAIT P0, [R0+URZ+0xa0], R3 ;  /* 0x0000a003000075a7 */ /* 0x0022a400080011ff */
[----:B--2---:R-:W-:Y:S05]  /*9950*/  @!P0 NANOSLEEP.SYNCS 0x989680 ;  /* 0x009896800000895d */ /* 0x004fea0003900000 */
[----:B------:R-:W2:Y:S02]  /*9960*/  @!P0 SYNCS.PHASECHK.TRANS64 P0, [R0+URZ+0xa0], R3 ;  /* 0x0000a003000085a7 */ /* 0x000ea400080010ff */
[----:B--2---:R-:W-:Y:S05]  /*9970*/  @!P0 BRA `(.L_x_146) ;  /* 0xfffffffc00f08947 */ /* 0x004fea000383ffff */
[----:B------:R-:W-:Y:S05]  /*9980*/  BRA `(.L_x_52) ;  /* 0xffffff9400087947 */ /* 0x000fea000383ffff */
.L_x_60:
[----:B-1----:R1:W2:Y:S02]  /*9990*/  SYNCS.PHASECHK.TRANS64.TRYWAIT P1, [R0+URZ+0x90], R5 ;  /* 0x00009005000075a7 */ /* 0x0022a400080211ff */
[----:B--2---:R-:W-:Y:S05]  /*99a0*/  @!P1 NANOSLEEP.SYNCS 0x989680 ;  /* 0x009896800000995d */ /* 0x004fea0003900000 */
[----:B------:R-:W2:Y:S02]  /*99b0*/  @!P1 SYNCS.PHASECHK.TRANS64 P1, [R0+URZ+0x90], R5 ;  /* 0x00009005000095a7 */ /* 0x000ea400080210ff */
[----:B--2---:R-:W-:Y:S05]  /*99c0*/  @!P1 BRA `(.L_x_60) ;  /* 0xfffffffc00f09947 */ /* 0x004fea000383ffff */
[----:B------:R-:W-:Y:S05]  /*99d0*/  BRA `(.L_x_147) ;  /* 0xffffff9800687947 */ /* 0x000fea000383ffff */
.L_x_61:
[----:B------:R-:W-:-:S07]  /*99e0*/  MOV R3, UR19 ;  /* 0x0000001300037c02 */ /* 0x000fce0008000f00 */
.L_x_148:
[----:B-1----:R1:W2:Y:S02]  /*99f0*/  SYNCS.PHASECHK.TRANS64.TRYWAIT P0, [R3+URZ+0xd0], R0 ;  /* 0x0000d000030075a7 */ /* 0x0022a400080011ff */
[----:B--2---:R-:W-:Y:S05]  /*9a00*/  @!P0 NANOSLEEP.SYNCS 0x989680 ;  /* 0x009896800000895d */ /* 0x004fea0003900000 */
[----:B------:R-:W2:Y:S02]  /*9a10*/  @!P0 SYNCS.PHASECHK.TRANS64 P0, [R3+URZ+0xd0], R0 ;  /* 0x0000d000030085a7 */ /* 0x000ea400080010ff */
[----:B--2---:R-:W-:Y:S05]  /*9a20*/  @!P0 BRA `(.L_x_148) ;  /* 0xfffffffc00f08947 */ /* 0x004fea000383ffff */
[----:B------:R-:W-:Y:S05]  /*9a30*/  BRA `(.L_x_149) ;  /* 0xffffff98009c7947 */ /* 0x000fea000383ffff */
.L_x_64:
[----:B------:R-:W-:Y:S07]  /*9a40*/  MOV R0, UR6 ;  /* 0x0000000600007c02 */ /* 0x000fee0008000f00 */
.L_x_150:
[----:B-1----:R1:W2:Y:S02]  /*9a50*/  SYNCS.PHASECHK.TRANS64.TRYWAIT P0, [R0+URZ], R3 ;  /* 0x00000003000075a7 */ /* 0x0022a400080011ff */
[----:B--2---:R-:W-:Y:S05]  /*9a60*/  @!P0 NANOSLEEP.SYNCS 0x989680 ;  /* 0x009896800000895d */ /* 0x004fea0003900000 */
[----:B------:R-:W2:Y:S02]  /*9a70*/  @!P0 SYNCS.PHASECHK.TRANS64 P0, [R0+URZ], R3 ;  /* 0x00000003000085a7 */ /* 0x000ea400080010ff */
[----:B--2---:R-:W-:Y:S05]  /*9a80*/  @!P0 BRA `(.L_x_150) ;  /* 0xfffffffc00f08947 */ /* 0x004fea000383ffff */
[----:B------:R-:W-:Y:S05]  /*9a90*/  BRA `(.L_x_63) ;  /* 0xffffff9800d47947 */ /* 0x000fea000383ffff */
.L_x_67:
[----:B------:R-:W-:-:S07]  /*9aa0*/  MOV R0, UR4 ;  /* 0x0000000400007c02 */ /* 0x000fce0008000f00 */
.L_x_151:
[----:B--2---:R2:W4:Y:S02]  /*9ab0*/  SYNCS.PHASECHK.TRANS64.TRYWAIT P0, [R0+URZ], R3 ;  /* 0x00000003000075a7 */ /* 0x00452400080011ff */
[----:B----4-:R-:W-:Y:S05]  /*9ac0*/  @!P0 NANOSLEEP.SYNCS 0x989680 ;  /* 0x009896800000895d */ /* 0x010fea0003900000 */
[----:B------:R-:W4:Y:S02]  /*9ad0*/  @!P0 SYNCS.PHASECHK.TRANS64 P0, [R0+URZ], R3 ;  /* 0x00000003000085a7 */ /* 0x000f2400080010ff */
[----:B----4-:R-:W-:Y:S05]  /*9ae0*/  @!P0 BRA `(.L_x_151) ;  /* 0xfffffffc00f08947 */ /* 0x010fea000383ffff */
[----:B------:R-:W-:Y:S05]  /*9af0*/  BRA `(.L_x_152) ;  /* 0xffffff9c00747947 */ /* 0x000fea000383ffff */
.L_x_68:
[----:B------:R-:W-:-:S07]  /*9b00*/  MOV R0, UR5 ;  /* 0x0000000500007c02 */ /* 0x000fce0008000f00 */
.L_x_153:
[----:B-1----:R1:W2:Y:S02]  /*9b10*/  SYNCS.PHASECHK.TRANS64.TRYWAIT P0, [R0+URZ], R3 ;  /* 0x00000003000075a7 */ /* 0x0022a400080011ff */
[----:B--2---:R-:W-:Y:S05]  /*9b20*/  @!P0 NANOSLEEP.SYNCS 0x989680 ;  /* 0x009896800000895d */ /* 0x004fea0003900000 */
[----:B------:R-:W2:Y:S02]  /*9b30*/  @!P0 SYNCS.PHASECHK.TRANS64 P0, [R0+URZ], R3 ;  /* 0x00000003000085a7 */ /* 0x000ea400080010ff */
[----:B--2---:R-:W-:Y:S05]  /*9b40*/  @!P0 BRA `(.L_x_153) ;  /* 0xfffffffc00f08947 */ /* 0x004fea000383ffff */
[----:B------:R-:W-:Y:S05]  /*9b50*/  BRA `(.L_x_154) ;  /* 0xffffff9c00807947 */ /* 0x000fea000383ffff */
.L_x_69:
[----:B------:R-:W-:-:S07]  /*9b60*/  MOV R0, UR5 ;  /* 0x0000000500007c02 */ /* 0x000fce0008000f00 */
.L_x_155:
[----:B-1----:R1:W2:Y:S02]  /*9b70*/  SYNCS.PHASECHK.TRANS64.TRYWAIT P0, [R0+URZ], R3 ;  /* 0x00000003000075a7 */ /* 0x0022a400080011ff */
[----:B--2---:R-:W-:Y:S05]  /*9b80*/  @!P0 NANOSLEEP.SYNCS 0x989680 ;  /* 0x009896800000895d */ /* 0x004fea0003900000 */
[----:B------:R-:W2:Y:S02]  /*9b90*/  @!P0 SYNCS.PHASECHK.TRANS64 P0, [R0+URZ], R3 ;  /* 0x00000003000085a7 */ /* 0x000ea400080010ff */
[----:B--2---:R-:W-:Y:S05]  /*9ba0*/  @!P0 BRA `(.L_x_155) ;  /* 0xfffffffc00f08947 */ /* 0x004fea000383ffff */
[----:B------:R-:W-:Y:S05]  /*9bb0*/  BRA `(.L_x_156) ;  /* 0xffffff9c008c7947 */ /* 0x000fea000383ffff */
.L_x_70:
[----:B------:R-:W-:-:S07]  /*9bc0*/  MOV R0, UR4 ;  /* 0x0000000400007c02 */ /* 0x000fce0008000f00 */
.L_x_157:
[----:B-1----:R1:W2:Y:S02]  /*9bd0*/  SYNCS.PHASECHK.TRANS64.TRYWAIT P0, [R0+URZ], R3 ;  /* 0x00000003000075a7 */ /* 0x0022a400080011ff */
[----:B--2---:R-:W-:Y:S05]  /*9be0*/  @!P0 NANOSLEEP.SYNCS 0x989680 ;  /* 0x009896800000895d */ /* 0x004fea0003900000 */
[----:B------:R-:W2:Y:S02]  /*9bf0*/  @!P0 SYNCS.PHASECHK.TRANS64 P0, [R0+URZ], R3 ;  /* 0x00000003000085a7 */ /* 0x000ea400080010ff */
[----:B--2---:R-:W-:Y:S05]  /*9c00*/  @!P0 BRA `(.L_x_157) ;  /* 0xfffffffc00f08947 */ /* 0x004fea000383ffff */
[----:B------:R-:W-:Y:S05]  /*9c10*/  BRA `(.L_x_158) ;  /* 0xffffff9c00987947 */ /* 0x000fea000383ffff */
.L_x_75:
[----:B--2---:R2:W3:Y:S02]  /*9c20*/  SYNCS.PHASECHK.TRANS64.TRYWAIT P0, [R12+URZ+0x90], R9 ;  /* 0x000090090c0075a7 */ /* 0x0044e400080011ff */
[----:B---3--:R-:W-:Y:S05]  /*9c30*/  @!P0 NANOSLEEP.SYNCS 0x989680 ;  /* 0x009896800000895d */ /* 0x008fea0003900000 */
[----:B------:R-:W3:Y:S02]  /*9c40*/  @!P0 SYNCS.PHASECHK.TRANS64 P0, [R12+URZ+0x90], R9 ;  /* 0x000090090c0085a7 */ /* 0x000ee400080010ff */
[----:B---3--:R-:W-:Y:S05]  /*9c50*/  @!P0 BRA `(.L_x_75) ;  /* 0xfffffffc00f08947 */ /* 0x008fea000383ffff */
[----:B------:R-:W-:Y:S05]  /*9c60*/  BRA `(.L_x_159) ;  /* 0xffffffa000c87947 */ /* 0x000fea000383ffff */
.L_x_78:
[----:B------:R-:W-:Y:S07]  /*9c70*/  MOV R0, UR21 ;  /* 0x0000001500007c02 */ /* 0x000fee0008000f00 */
.L_x_160:
[----:B--2---:R2:W3:Y:S02]  /*9c80*/  SYNCS.PHASECHK.TRANS64.TRYWAIT P2, [R0+URZ+0x88], R11 ;  /* 0x0000880b000075a7 */ /* 0x0044e400080411ff */
[----:B---3--:R-:W-:Y:S05]  /*9c90*/  @!P2 NANOSLEEP.SYNCS 0x989680 ;  /* 0x009896800000a95d */ /* 0x008fea0003900000 */
[----:B------:R-:W3:Y:S02]  /*9ca0*/  @!P2 SYNCS.PHASECHK.TRANS64 P2, [R0+URZ+0x88], R11 ;  /* 0x0000880b0000a5a7 */ /* 0x000ee400080410ff */
[----:B---3--:R-:W-:Y:S05]  /*9cb0*/  @!P2 BRA `(.L_x_160) ;  /* 0xfffffffc00f0a947 */ /* 0x008fea000383ffff */
[----:B------:R-:W-:Y:S05]  /*9cc0*/  BRA `(.L_x_77) ;  /* 0xffffffa800307947 */ /* 0x000fea000383ffff */
.L_x_81:
[----:B--2---:R-:W-:Y:S07]  /*9cd0*/  MOV R0, UR21 ;  /* 0x0000001500007c02 */ /* 0x004fee0008000f00 */
.L_x_161:
[----:B--2---:R2:W3:Y:S02]  /*9ce0*/  SYNCS.PHASECHK.TRANS64.TRYWAIT P0, [R0+URZ+0x60], R9 ;  /* 0x00006009000075a7 */ /* 0x0044e400080011ff */
[----:B---3--:R-:W-:Y:S05]  /*9cf0*/  @!P0 NANOSLEEP.SYNCS 0x989680 ;  /* 0x009896800000895d */ /* 0x008fea0003900000 */
[----:B------:R-:W3:Y:S02]  /*9d00*/  @!P0 SYNCS.PHASECHK.TRANS64 P0, [R0+URZ+0x60], R9 ;  /* 0x00006009000085a7 */ /* 0x000ee400080010ff */
[----:B---3--:R-:W-:Y:S05]  /*9d10*/  @!P0 BRA `(.L_x_161) ;  /* 0xfffffffc00f08947 */ /* 0x008fea000383ffff */
[----:B------:R-:W-:Y:S05]  /*9d20*/  BRA `(.L_x_162) ;  /* 0xffffffa8008c7947 */ /* 0x000fea000383ffff */
.L_x_82:
[----:B------:R-:W-:Y:S07]  /*9d30*/  MOV R0, UR21 ;  /* 0x0000001500007c02 */ /* 0x000fee0008000f00 */
.L_x_163:
[----:B--2---:R2:W3:Y:S02]  /*9d40*/  SYNCS.PHASECHK.TRANS64.TRYWAIT P0, [R0+URZ+0x68], R9 ;  /* 0x00006809000075a7 */ /* 0x0044e400080011ff */
[----:B---3--:R-:W-:Y:S05]  /*9d50*/  @!P0 NANOSLEEP.SYNCS 0x989680 ;  /* 0x009896800000895d */ /* 0x008fea0003900000 */
[----:B------:R-:W3:Y:S02]  /*9d60*/  @!P0 SYNCS.PHASECHK.TRANS64 P0, [R0+URZ+0x68], R9 ;  /* 0x00006809000085a7 */ /* 0x000ee400080010ff */
[----:B---3--:R-:W-:Y:S05]  /*9d70*/  @!P0 BRA `(.L_x_163) ;  /* 0xfffffffc00f08947 */ /* 0x008fea000383ffff */
[----:B------:R-:W-:Y:S05]  /*9d80*/  BRA `(.L_x_164) ;  /* 0xffffffa800c47947 */ /* 0x000fea000383ffff */
.L_x_83:
[----:B------:R-:W-:Y:S07]  /*9d90*/  MOV R0, UR21 ;  /* 0x0000001500007c02 */ /* 0x000fee0008000f00 */
.L_x_165:
[----:B--2---:R2:W3:Y:S02]  /*9da0*/  SYNCS.PHASECHK.TRANS64.TRYWAIT P0, [R0+URZ+0x70], R9 ;  /* 0x00007009000075a7 */ /* 0x0044e400080011ff */
[----:B---3--:R-:W-:Y:S05]  /*9db0*/  @!P0 NANOSLEEP.SYNCS 0x989680 ;  /* 0x009896800000895d */ /* 0x008fea0003900000 */
[----:B------:R-:W3:Y:S02]  /*9dc0*/  @!P0 SYNCS.PHASECHK.TRANS64 P0, [R0+URZ+0x70], R9 ;  /* 0x00007009000085a7 */ /* 0x000ee400080010ff */
[----:B---3--:R-:W-:Y:S05]  /*9dd0*/  @!P0 BRA `(.L_x_165) ;  /* 0xfffffffc00f08947 */ /* 0x008fea000383ffff */
[----:B------:R-:W-:Y:S05]  /*9de0*/  BRA `(.L_x_166) ;  /* 0xffffffac00087947 */ /* 0x000fea000383ffff */
.L_x_84:
[----:B------:R-:W-:Y:S07]  /*9df0*/  MOV R0, UR21 ;  /* 0x0000001500007c02 */ /* 0x000fee0008000f00 */
.L_x_167:
[----:B--2---:R2:W3:Y:S02]  /*9e00*/  SYNCS.PHASECHK.TRANS64.TRYWAIT P0, [R0+URZ+0x78], R9 ;  /* 0x00007809000075a7 */ /* 0x0044e400080011ff */
[----:B---3--:R-:W-:Y:S05]  /*9e10*/  @!P0 NANOSLEEP.SYNCS 0x989680 ;  /* 0x009896800000895d */ /* 0x008fea0003900000 */
[----:B------:R-:W3:Y:S02]  /*9e20*/  @!P0 SYNCS.PHASECHK.TRANS64 P0, [R0+URZ+0x78], R9 ;  /* 0x00007809000085a7 */ /* 0x000ee400080010ff */
[----:B---3--:R-:W-:Y:S05]  /*9e30*/  @!P0 BRA `(.L_x_167) ;  /* 0xfffffffc00f08947 */ /* 0x008fea000383ffff */
[----:B------:R-:W-:Y:S05]  /*9e40*/  BRA `(.L_x_168) ;  /* 0xffffffac00487947 */ /* 0x000fea000383ffff */
.L_x_86:
[----:B------:R-:W-:-:S07]  /*9e50*/  MOV R0, UR21 ;  /* 0x0000001500007c02 */ /* 0x000fce0008000f00 */
.L_x_169:
[----:B---3--:R3:W4:Y:S02]  /*9e60*/  SYNCS.PHASECHK.TRANS64.TRYWAIT P0, [R0+URZ+0x60], R3 ;  /* 0x00006003000075a7 */ /* 0x00872400080011ff */
[----:B----4-:R-:W-:Y:S05]  /*9e70*/  @!P0 NANOSLEEP.SYNCS 0x989680 ;  /* 0x009896800000895d */ /* 0x010fea0003900000 */
[----:B------:R-:W4:Y:S02]  /*9e80*/  @!P0 SYNCS.PHASECHK.TRANS64 P0, [R0+URZ+0x60], R3 ;  /* 0x00006003000085a7 */ /* 0x000f2400080010ff */
[----:B----4-:R-:W-:Y:S05]  /*9e90*/  @!P0 BRA `(.L_x_169) ;  /* 0xfffffffc00f08947 */ /* 0x010fea000383ffff */
[----:B------:R-:W-:Y:S05]  /*9ea0*/  BRA `(.L_x_170) ;  /* 0xffffffac00bc7947 */ /* 0x000fea000383ffff */
.L_x_87:
[----:B---3--:R-:W-:-:S07]  /*9eb0*/  MOV R0, UR21 ;  /* 0x0000001500007c02 */ /* 0x008fce0008000f00 */
.L_x_171:
[----:B---3--:R3:W4:Y:S02]  /*9ec0*/  SYNCS.PHASECHK.TRANS64.TRYWAIT P0, [R0+URZ+0x68], R3 ;  /* 0x00006803000075a7 */ /* 0x00872400080011ff */
[----:B----4-:R-:W-:Y:S05]  /*9ed0*/  @!P0 NANOSLEEP.SYNCS 0x989680 ;  /* 0x009896800000895d */ /* 0x010fea0003900000 */
[----:B------:R-:W4:Y:S02]  /*9ee0*/  @!P0 SYNCS.PHASECHK.TRANS64 P0, [R0+URZ+0x68], R3 ;  /* 0x00006803000085a7 */ /* 0x000f2400080010ff */
[----:B----4-:R-:W-:Y:S05]  /*9ef0*/  @!P0 BRA `(.L_x_171) ;  /* 0xfffffffc00f08947 */ /* 0x010fea000383ffff */
[----:B------:R-:W-:Y:S05]  /*9f00*/  BRA `(.L_x_172) ;  /* 0xffffffac00ac7947 */ /* 0x000fea000383ffff */
.L_x_88:
[----:B---3--:R-:W-:-:S07]  /*9f10*/  MOV R0, UR21 ;  /* 0x0000001500007c02 */ /* 0x008fce0008000f00 */
.L_x_173:
[----:B---3--:R3:W4:Y:S02]  /*9f20*/  SYNCS.PHASECHK.TRANS64.TRYWAIT P0, [R0+URZ+0x70], R3 ;  /* 0x00007003000075a7 */ /* 0x00872400080011ff */
[----:B----4-:R-:W-:Y:S05]  /*9f30*/  @!P0 NANOSLEEP.SYNCS 0x989680 ;  /* 0x009896800000895d */ /* 0x010fea0003900000 */
[----:B------:R-:W4:Y:S02]  /*9f40*/  @!P0 SYNCS.PHASECHK.TRANS64 P0, [R0+URZ+0x70], R3 ;  /* 0x00007003000085a7 */ /* 0x000f2400080010ff */
[----:B----4-:R-:W-:Y:S05]  /*9f50*/  @!P0 BRA `(.L_x_173) ;  /* 0xfffffffc00f08947 */ /* 0x010fea000383ffff */
[----:B------:R-:W-:Y:S05]  /*9f60*/  BRA `(.L_x_174) ;  /* 0xffffffac009c7947 */ /* 0x000fea000383ffff */
.L_x_90:
[----:B-1----:R1:W2:Y:S02]  /*9f70*/  SYNCS.PHASECHK.TRANS64.TRYWAIT P0, [R3+URZ+0x90], R0 ;  /* 0x00009000030075a7 */ /* 0x0022a400080011ff */
[----:B--2---:R-:W-:Y:S05]  /*9f80*/  @!P0 NANOSLEEP.SYNCS 0x989680 ;  /* 0x009896800000895d */ /* 0x004fea0003900000 */
[----:B------:R-:W2:Y:S02]  /*9f90*/  @!P0 SYNCS.PHASECHK.TRANS64 P0, [R3+URZ+0x90], R0 ;  /* 0x00009000030085a7 */ /* 0x000ea400080010ff */
[----:B--2---:R-:W-:Y:S05]  /*9fa0*/  @!P0 BRA `(.L_x_90) ;  /* 0xfffffffc00f08947 */ /* 0x004fea000383ffff */
[----:B------:R-:W-:Y:S05]  /*9fb0*/  BRA `(.L_x_175) ;  /* 0xffffffb0006c7947 */ /* 0x000fea000383ffff */
.L_x_101:
[----:B--2---:R2:W1:Y:S02]  /*9fc0*/  SYNCS.PHASECHK.TRANS64.TRYWAIT P1, [R2+URZ+0x40], R3 ;  /* 0x00004003020075a7 */ /* 0x00446400080211ff */
[----:B-1----:R-:W-:Y:S05]  /*9fd0*/  @!P1 NANOSLEEP.SYNCS 0x989680 ;  /* 0x009896800000995d */ /* 0x002fea0003900000 */
[----:B------:R-:W1:Y:S02]  /*9fe0*/  @!P1 SYNCS.PHASECHK.TRANS64 P1, [R2+URZ+0x40], R3 ;  /* 0x00004003020095a7 */ /* 0x000e6400080210ff */
[----:B-1----:R-:W-:Y:S05]  /*9ff0*/  @!P1 BRA `(.L_x_101) ;  /* 0xfffffffc00f09947 */ /* 0x002fea000383ffff */
[----:B------:R-:W-:Y:S05]  /*a000*/  BRA `(.L_x_100) ;  /* 0xffffffbc00e47947 */ /* 0x000fea000383ffff */
.L_x_103:
[----:B--2---:R2:W4:Y:S02]  /*a010*/  SYNCS.PHASECHK.TRANS64.TRYWAIT P0, [R71+URZ+0xb0], R4 ;  /* 0x0000b004470075a7 */ /* 0x00452400080011ff */
[----:B----4-:R-:W-:Y:S05]  /*a020*/  @!P0 NANOSLEEP.SYNCS 0x989680 ;  /* 0x009896800000895d */ /* 0x010fea0003900000 */
[----:B------:R-:W4:Y:S02]  /*a030*/  @!P0 SYNCS.PHASECHK.TRANS64 P0, [R71+URZ+0xb0], R4 ;  /* 0x0000b004470085a7 */ /* 0x000f2400080010ff */
[----:B----4-:R-:W-:Y:S05]  /*a040*/  @!P0 BRA `(.L_x_103) ;  /* 0xfffffffc00f08947 */ /* 0x010fea000383ffff */
[----:B------:R-:W-:Y:S05]  /*a050*/  BRA `(.L_x_102) ;  /* 0xffffffc000347947 */ /* 0x000fea000383ffff */
.L_x_111:
[----:B---3--:R3:W4:Y:S02]  /*a060*/  SYNCS.PHASECHK.TRANS64.TRYWAIT P0, [R112+URZ+0x40], R3 ;  /* 0x00004003700075a7 */ /* 0x00872400080011ff */
[----:B----4-:R-:W-:Y:S05]  /*a070*/  @!P0 NANOSLEEP.SYNCS 0x989680 ;  /* 0x009896800000895d */ /* 0x010fea0003900000 */
[----:B------:R-:W4:Y:S02]  /*a080*/  @!P0 SYNCS.PHASECHK.TRANS64 P0, [R112+URZ+0x40], R3 ;  /* 0x00004003700085a7 */ /* 0x000f2400080010ff */
[----:B----4-:R-:W-:Y:S05]  /*a090*/  @!P0 BRA `(.L_x_111) ;  /* 0xfffffffc00f08947 */ /* 0x010fea000383ffff */
[----:B------:R-:W-:Y:S05]  /*a0a0*/  BRA `(.L_x_110) ;  /* 0xffffffcc00287947 */ /* 0x000fea000383ffff */
.L_x_119:
[----:B---3--:R3:W4:Y:S02]  /*a0b0*/  SYNCS.PHASECHK.TRANS64.TRYWAIT P0, [R112+URZ+0x40], R5 ;  /* 0x00004005700075a7 */ /* 0x00872400080011ff */
[----:B----4-:R-:W-:Y:S05]  /*a0c0*/  @!P0 NANOSLEEP.SYNCS 0x989680 ;  /* 0x009896800000895d */ /* 0x010fea0003900000 */
[----:B------:R-:W4:Y:S02]  /*a0d0*/  @!P0 SYNCS.PHASECHK.TRANS64 P0, [R112+URZ+0x40], R5 ;  /* 0x00004005700085a7 */ /* 0x000f2400080010ff */
[----:B----4-:R-:W-:Y:S05]  /*a0e0*/  @!P0 BRA `(.L_x_119) ;  /* 0xfffffffc00f08947 */ /* 0x010fea000383ffff */
[----:B------:R-:W-:Y:S05]  /*a0f0*/  BRA `(.L_x_118) ;  /* 0xffffffd800687947 */ /* 0x000fea000383ffff */
.L_x_127:
[----:B---3--:R3:W4:Y:S02]  /*a100*/  SYNCS.PHASECHK.TRANS64.TRYWAIT P0, [R102+URZ+0x40], R3 ;  /* 0x00004003660075a7 */ /* 0x00872400080011ff */
[----:B----4-:R-:W-:Y:S05]  /*a110*/  @!P0 NANOSLEEP.SYNCS 0x989680 ;  /* 0x009896800000895d */ /* 0x010fea0003900000 */
[----:B------:R-:W4:Y:S02]  /*a120*/  @!P0 SYNCS.PHASECHK.TRANS64 P0, [R102+URZ+0x40], R3 ;  /* 0x00004003660085a7 */ /* 0x000f2400080010ff */
[----:B----4-:R-:W-:Y:S05]  /*a130*/  @!P0 BRA `(.L_x_127) ;  /* 0xfffffffc00f08947 */ /* 0x010fea000383ffff */
[----:B------:R-:W-:Y:S05]  /*a140*/  BRA `(.L_x_126) ;  /* 0xffffffe400b47947 */ /* 0x000fea000383ffff */
        .weak           $__internal_0_$__cuda_sm10x_tcgen05_guardrail_trap_col_being_dealloced_not_returned_by_alloc
        .type           $__internal_0_$__cuda_sm10x_tcgen05_guardrail_trap_col_being_dealloced_not_returned_by_alloc,@function
        .size           $__internal_0_$__cuda_sm10x_tcgen05_guardrail_trap_col_being_dealloced_not_returned_by_alloc,($__internal_1_$__cuda_sm10x_tcgen05_guardrail_trap_phase_invalid_during_alloc - $__internal_0_$__cuda_sm10x_tcgen05_guardrail_trap_col_being_dealloced_not_returned_by_alloc)
$__internal_0_$__cuda_sm10x_tcgen05_guardrail_trap_col_being_dealloced_not_returned_by_alloc:
[----:B------:R-:W-:Y:S05]  /*a150*/  BPT.TRAP 0x1 ;  /* 0x000000040000795c */ /* 0x000fea0000300000 */
[----:B------:R-:W-:-:S04]  /*a160*/  HFMA2 R3, -RZ, RZ, 0, 0 ;  /* 0x00000000ff037431 */ /* 0x000fc800000001ff */
[----:B------:R-:W-:Y:S05]  /*a170*/  RET.REL.NODEC R2 `(_ZN7cutlass13device_kernelINS_4gemm6kernel13GemmUniversalIN4cute5tupleIJiiiiEEENS1_10collective13CollectiveMmaINS1_35MainloopSm100TmaUmmaWarpSpecializedILi4ELi2ELi4ENS5_IJNS4_1CILi1EEENSA_ILi2EEESB_EEEEENS5_IJNSA_ILi64EEENSA_ILi256EEENSA_ILi32EEEEEENS_12float_e5m2_tENS5_IJlSB_lEEESJ_SK_NS4_8TiledMMAINS4_8MMA_AtomIJNS4_10MMA_TraitsINS4_19SM100_MMA_F8F6F4_SSEJSJ_SJ_fSF_SG_NS4_17integral_constantINS4_4UMMA5MajorELSR_0EEESS_NSP_INSQ_7ScaleInELST_0EEESU_EEEEEENS4_6LayoutINS5_IJSB_SB_SB_EEENS5_IJNSA_ILi0EEESZ_SZ_EEEEENS5_IJNS4_10UnderscoreES12_S12_EEEEENS4_23SM90_TMA_LOAD_MULTICASTENS4_14ComposedLayoutINS4_7SwizzleILi1ELi4ELi3EEENS4_18smem_ptr_flag_bitsILi8EEENSX_INS5_IJNSA_ILi8EEESH_EEENS5_IJSH_SB_EEEEEEEvNS4_8identityENS4_13SM90_TMA_LOADES1F_vS1G_EENS_8epilogue10collective18CollectiveEpilogueINS1J_23Sm100TmaWarpSpecializedILi4ELi2ELi32ELb0ELb0EEEJSI_NS5_IJNSX_ISF_SB_EES1O_EEESJ_SK_SJ_SK_NS1J_6fusion15FusionCallbacksIS1N_NS1Q_17LinearCombinationISJ_fSJ_fLNS_15FloatRoundStyleE2EEESI_S1P_JEEENS4_5SM1004TMEM4LOAD26SM100_TMEM_LOAD_16dp32b32xES1H_NS16_INS17_ILi2ELi4ELi3EEES1A_NSX_INS5_IJS1B_SF_EEENS5_IJSF_SB_EEEEEEENS4_39AutoVectorizingCopyWithAssumedAlignmentILi128EEENS4_14SM90_TMA_STOREES24_S26_S26_EEEvvEEEEvNT_6ParamsE) ;  /* 0xffffff5c02a07950 */ /* 0x000fea0003c3ffff */
        .weak           $__internal_1_$__cuda_sm10x_tcgen05_guardrail_trap_phase_invalid_during_alloc
        .type           $__internal_1_$__cuda_sm10x_tcgen05_guardrail_trap_phase_invalid_during_alloc,@function
        .size           $__internal_1_$__cuda_sm10x_tcgen05_guardrail_trap_phase_invalid_during_alloc,($__internal_2_$__cuda_sm10x_tcgen05_guardrail_trap_unallocated_columns_being_dealloced - $__internal_1_$__cuda_sm10x_tcgen05_guardrail_trap_phase_invalid_during_alloc)
$__internal_1_$__cuda_sm10x_tcgen05_guardrail_trap_phase_invalid_during_alloc:
[----:B------:R-:W-:Y:S05]  /*a180*/  BPT.TRAP 0x1 ;  /* 0x000000040000795c */ /* 0x000fea0000300000 */
[----:B------:R-:W-:-:S04]  /*a190*/  MOV R5, 0x0 ;  /* 0x0000000000057802 */ /* 0x000fc80000000f00 */
[----:B------:R-:W-:Y:S05]  /*a1a0*/  RET.REL.NODEC R4 `(_ZN7cutlass13device_kernelINS_4gemm6kernel13GemmUniversalIN4cute5tupleIJiiiiEEENS1_10collective13CollectiveMmaINS1_35MainloopSm100TmaUmmaWarpSpecializedILi4ELi2ELi4ENS5_IJNS4_1CILi1EEENSA_ILi2EEESB_EEEEENS5_IJNSA_ILi64EEENSA_ILi256EEENSA_ILi32EEEEEENS_12float_e5m2_tENS5_IJlSB_lEEESJ_SK_NS4_8TiledMMAINS4_8MMA_AtomIJNS4_10MMA_TraitsINS4_19SM100_MMA_F8F6F4_SSEJSJ_SJ_fSF_SG_NS4_17integral_constantINS4_4UMMA5MajorELSR_0EEESS_NSP_INSQ_7ScaleInELST_0EEESU_EEEEEENS4_6LayoutINS5_IJSB_SB_SB_EEENS5_IJNSA_ILi0EEESZ_SZ_EEEEENS5_IJNS4_10UnderscoreES12_S12_EEEEENS4_23SM90_TMA_LOAD_MULTICASTENS4_14ComposedLayoutINS4_7SwizzleILi1ELi4ELi3EEENS4_18smem_ptr_flag_bitsILi8EEENSX_INS5_IJNSA_ILi8EEESH_EEENS5_IJSH_SB_EEEEEEEvNS4_8identityENS4_13SM90_TMA_LOADES1F_vS1G_EENS_8epilogue10collective18CollectiveEpilogueINS1J_23Sm100TmaWarpSpecializedILi4ELi2ELi32ELb0ELb0EEEJSI_NS5_IJNSX_ISF_SB_EES1O_EEESJ_SK_SJ_SK_NS1J_6fusion15FusionCallbacksIS1N_NS1Q_17LinearCombinationISJ_fSJ_fLNS_15FloatRoundStyleE2EEESI_S1P_JEEENS4_5SM1004TMEM4LOAD26SM100_TMEM_LOAD_16dp32b32xES1H_NS16_INS17_ILi2ELi4ELi3EEES1A_NSX_INS5_IJS1B_SF_EEENS5_IJSF_SB_EEEEEEENS4_39AutoVectorizingCopyWithAssumedAlignmentILi128EEENS4_14SM90_TMA_STOREES24_S26_S26_EEEvvEEEEvNT_6ParamsE) ;  /* 0xffffff5c04947950 */ /* 0x000fea0003c3ffff */
        .weak           $__internal_2_$__cuda_sm10x_tcgen05_guardrail_trap_unallocated_columns_being_dealloced
        .type           $__internal_2_$__cuda_sm10x_tcgen05_guardrail_trap_unallocated_columns_being_dealloced,@function
        .size           $__internal_2_$__cuda_sm10x_tcgen05_guardrail_trap_unallocated_columns_being_dealloced,(.L_x_177 - $__internal_2_$__cuda_sm10x_tcgen05_guardrail_trap_unallocated_columns_being_dealloced)
$__internal_2_$__cuda_sm10x_tcgen05_guardrail_trap_unallocated_columns_being_dealloced:
[----:B------:R-:W-:Y:S05]  /*a1b0*/  BPT.TRAP 0x1 ;  /* 0x000000040000795c */ /* 0x000fea0000300000 */
[----:B------:R-:W-:-:S04]  /*a1c0*/  HFMA2 R3, -RZ, RZ, 0, 0 ;  /* 0x00000000ff037431 */ /* 0x000fc800000001ff */
[----:B------:R-:W-:Y:S05]  /*a1d0*/  RET.REL.NODEC R2 `(_ZN7cutlass13device_kernelINS_4gemm6kernel13GemmUniversalIN4cute5tupleIJiiiiEEENS1_10collective13CollectiveMmaINS1_35MainloopSm100TmaUmmaWarpSpecializedILi4ELi2ELi4ENS5_IJNS4_1CILi1EEENSA_ILi2EEESB_EEEEENS5_IJNSA_ILi64EEENSA_ILi256EEENSA_ILi32EEEEEENS_12float_e5m2_tENS5_IJlSB_lEEESJ_SK_NS4_8TiledMMAINS4_8MMA_AtomIJNS4_10MMA_TraitsINS4_19SM100_MMA_F8F6F4_SSEJSJ_SJ_fSF_SG_NS4_17integral_constantINS4_4UMMA5MajorELSR_0EEESS_NSP_INSQ_7ScaleInELST_0EEESU_EEEEEENS4_6LayoutINS5_IJSB_SB_SB_EEENS5_IJNSA_ILi0EEESZ_SZ_EEEEENS5_IJNS4_10UnderscoreES12_S12_EEEEENS4_23SM90_TMA_LOAD_MULTICASTENS4_14ComposedLayoutINS4_7SwizzleILi1ELi4ELi3EEENS4_18smem_ptr_flag_bitsILi8EEENSX_INS5_IJNSA_ILi8EEESH_EEENS5_IJSH_SB_EEEEEEEvNS4_8identityENS4_13SM90_TMA_LOADES1F_vS1G_EENS_8epilogue10collective18CollectiveEpilogueINS1J_23Sm100TmaWarpSpecializedILi4ELi2ELi32ELb0ELb0EEEJSI_NS5_IJNSX_ISF_SB_EES1O_EEESJ_SK_SJ_SK_NS1J_6fusion15FusionCallbacksIS1N_NS1Q_17LinearCombinationISJ_fSJ_fLNS_15FloatRoundStyleE2EEESI_S1P_JEEENS4_5SM1004TMEM4LOAD26SM100_TMEM_LOAD_16dp32b32xES1H_NS16_INS17_ILi2ELi4ELi3EEES1A_NSX_INS5_IJS1B_SF_EEENS5_IJSF_SB_EEEEEEENS4_39AutoVectorizingCopyWithAssumedAlignmentILi128EEENS4_14SM90_TMA_STOREES24_S26_S26_EEEvvEEEEvNT_6ParamsE) ;  /* 0xffffff5c02887950 */ /* 0x000fea0003c3ffff */
.L_x_176:
[----:B------:R-:W-:-:S00]  /*a1e0*/  BRA `(.L_x_176) ;  /* 0xfffffffc00fc7947 */ /* 0x000fc0000383ffff */
[----:B------:R-:W-:-:S00]  /*a1f0*/  NOP ;  /* 0x0000000000007918 */ /* 0x000fc00000000000 */
        /* <DEDUP_REMOVED lines=8> */
.L_x_177:


//--------------------- .nv.global.init           --------------------------
	.section	.nv.global.init,"aw",@progbits
.nv.global.init:
	.type		$str$27,@object
	.size		$str$27,($str$28 - $str$27)
$str$27:
        /*0000*/ 	.byte	0x28, 0x61, 0x64, 0x64, 0x72, 0x65, 0x73, 0x73, 0x20, 0x26, 0x20, 0x6d, 0x61, 0x73, 0x6b, 0x29
        /*0010*/ 	.byte	0x20, 0x3d, 0x3d, 0x20, 0x30, 0x00
	.type		$str$28,@object
	.size		$str$28,($str$26 - $str$28)
$str$28:
        /*0016*/ 	.byte	0x2f, 0x74, 0x6d, 0x70, 0x2f, 0x63, 0x75, 0x74, 0x6c, 0x61, 0x73, 0x73, 0x5f, 0x73, 0x77, 0x65
        /*0026*/ 	.byte	0x65, 0x70, 0x5f, 0x73, 0x72, 0x63, 0x2f, 0x69, 0x6e, 0x63, 0x6c, 0x75, 0x64, 0x65, 0x2f, 0x63
        /*0036*/ 	.byte	0x75, 0x74, 0x65, 0x2f, 0x70, 0x6f, 0x69, 0x6e, 0x74, 0x65, 0x72, 0x5f, 0x66, 0x6c, 0x61, 0x67
        /*0046*/ 	.byte	0x67, 0x65, 0x64, 0x2e, 0x68, 0x70, 0x70, 0x00
	.type		$str$26,@object
	.size		$str$26,($str$25 - $str$26)
$str$26:
        /*004e*/ 	.byte	0x2f, 0x74, 0x6d, 0x70, 0x2f, 0x63, 0x75, 0x74, 0x6c, 0x61, 0x73, 0x73, 0x5f, 0x73, 0x77, 0x65
        /*005e*/ 	.byte	0x65, 0x70, 0x5f, 0x73, 0x72, 0x63, 0x2f, 0x69, 0x6e, 0x63, 0x6c, 0x75, 0x64, 0x65, 0x2f, 0x63
        /*006e*/ 	.byte	0x75, 0x74, 0x65, 0x2f, 0x61, 0x74, 0x6f, 0x6d, 0x2f, 0x63, 0x6f, 0x70, 0x79, 0x5f, 0x74, 0x72
        /*007e*/ 	.byte	0x61, 0x69, 0x74, 0x73, 0x5f, 0x73, 0x6d, 0x31, 0x30, 0x30, 0x2e, 0x68, 0x70, 0x70, 0x00
	.type		$str$25,@object
	.size		$str$25,(__unnamed_1 - $str$25)
$str$25:
        /*008d*/ 	.byte	0x28, 0x28, 0x75, 0x69, 0x6e, 0x74, 0x33, 0x32, 0x5f, 0x74, 0x28, 0x74, 0x68, 0x72, 0x65, 0x61
        /*009d*/ 	.byte	0x64, 0x49, 0x64, 0x78, 0x2e, 0x78, 0x29, 0x20, 0x2f, 0x20, 0x33, 0x32, 0x29, 0x20, 0x25, 0x20
        /*00ad*/ 	.byte	0x34, 0x29, 0x20, 0x3d, 0x3d, 0x20, 0x28, 0x28, 0x28, 0x74, 0x6d, 0x65, 0x6d, 0x5f, 0x61, 0x64
        /*00bd*/ 	.byte	0x64, 0x72, 0x20, 0x3e, 0x3e, 0x20, 0x31, 0x36, 0x29, 0x20, 0x2f, 0x20, 0x33, 0x32, 0x29, 0x20
        /*00cd*/ 	.byte	0x25, 0x20, 0x34, 0x29, 0x00
	.type		__unnamed_1,@object
	.size		__unnamed_1,(__unnamed_2 - __unnamed_1)
__unnamed_1:
        /*00d2*/ 	.byte	0x61, 0x75, 0x74, 0x6f, 0x20, 0x63, 0x75, 0x74, 0x65, 0x3a, 0x3a, 0x61, 0x73, 0x5f, 0x70, 0x6f
        /* <DEDUP_REMOVED lines=24> */
        /*0262*/ 	.byte	0x3c, 0x34, 0x30, 0x39, 0x36, 0x3e, 0x3e, 0x3e, 0x3e, 0x5d, 0x00
	.type		__unnamed_2,@object
	.size		__unnamed_2,(__unnamed_3 - __unnamed_2)
__unnamed_2:
        /* <DEDUP_REMOVED lines=26> */
	.type		__unnamed_3,@object
	.size		__unnamed_3,(.L_3 - __unnamed_3)
__unnamed_3:
        /* <DEDUP_REMOVED lines=40> */
        /*0688*/ 	.byte	0x74, 0x65, 0x3a, 0x3a, 0x43, 0x3c, 0x30, 0x3e, 0x3e, 0x3e, 0x3e, 0x5d, 0x00
.L_3:


//--------------------- .nv.shared._ZN7cutlass13device_kernelINS_4gemm6kernel13GemmUniversalIN4cute5tupleIJiiiiEEENS1_10collective13CollectiveMmaINS1_35MainloopSm100TmaUmmaWarpSpecializedILi4ELi2ELi4ENS5_IJNS4_1CILi1EEENSA_ILi2EEESB_EEEEENS5_IJNSA_ILi64EEENSA_ILi256EEENSA_ILi32EEEEEENS_12float_e5m2_tENS5_IJlSB_lEEESJ_SK_NS4_8TiledMMAINS4_8MMA_AtomIJNS4_10MMA_TraitsINS4_19SM100_MMA_F8F6F4_SSEJSJ_SJ_fSF_SG_NS4_17integral_constantINS4_4UMMA5MajorELSR_0EEESS_NSP_INSQ_7ScaleInELST_0EEESU_EEEEEENS4_6LayoutINS5_IJSB_SB_SB_EEENS5_IJNSA_ILi0EEESZ_SZ_EEEEENS5_IJNS4_10UnderscoreES12_S12_EEEEENS4_23SM90_TMA_LOAD_MULTICASTENS4_14ComposedLayoutINS4_7SwizzleILi1ELi4ELi3EEENS4_18smem_ptr_flag_bitsILi8EEENSX_INS5_IJNSA_ILi8EEESH_EEENS5_IJSH_SB_EEEEEEEvNS4_8identityENS4_13SM90_TMA_LOADES1F_vS1G_EENS_8epilogue10collective18CollectiveEpilogueINS1J_23Sm100TmaWarpSpecializedILi4ELi2ELi32ELb0ELb0EEEJSI_NS5_IJNSX_ISF_SB_EES1O_EEESJ_SK_SJ_SK_NS1J_6fusion15FusionCallbacksIS1N_NS1Q_17LinearCombinationISJ_fSJ_fLNS_15FloatRoundStyleE2EEESI_S1P_JEEENS4_5SM1004TMEM4LOAD26SM100_TMEM_LOAD_16dp32b32xES1H_NS16_INS17_ILi2ELi4ELi3EEES1A_NSX_INS5_IJS1B_SF_EEENS5_IJSF_SB_EEEEEEENS4_39AutoVectorizingCopyWithAssumedAlignmentILi128EEENS4_14SM90_TMA_STOREES24_S26_S26_EEEvvEEEEvNT_6ParamsE --------------------------
	.section	.nv.shared._ZN7cutlass13device_kernelINS_4gemm6kernel13GemmUniversalIN4cute5tupleIJiiiiEEENS1_10collective13CollectiveMmaINS1_35MainloopSm100TmaUmmaWarpSpecializedILi4ELi2ELi4ENS5_IJNS4_1CILi1EEENSA_ILi2EEESB_EEEEENS5_IJNSA_ILi64EEENSA_ILi256EEENSA_ILi32EEEEEENS_12float_e5m2_tENS5_IJlSB_lEEESJ_SK_NS4_8TiledMMAINS4_8MMA_AtomIJNS4_10MMA_TraitsINS4_19SM100_MMA_F8F6F4_SSEJSJ_SJ_fSF_SG_NS4_17integral_constantINS4_4UMMA5MajorELSR_0EEESS_NSP_INSQ_7ScaleInELST_0EEESU_EEEEEENS4_6LayoutINS5_IJSB_SB_SB_EEENS5_IJNSA_ILi0EEESZ_SZ_EEEEENS5_IJNS4_10UnderscoreES12_S12_EEEEENS4_23SM90_TMA_LOAD_MULTICASTENS4_14ComposedLayoutINS4_7SwizzleILi1ELi4ELi3EEENS4_18smem_ptr_flag_bitsILi8EEENSX_INS5_IJNSA_ILi8EEESH_EEENS5_IJSH_SB_EEEEEEEvNS4_8identityENS4_13SM90_TMA_LOADES1F_vS1G_EENS_8epilogue10collective18CollectiveEpilogueINS1J_23Sm100TmaWarpSpecializedILi4ELi2ELi32ELb0ELb0EEEJSI_NS5_IJNSX_ISF_SB_EES1O_EEESJ_SK_SJ_SK_NS1J_6fusion15FusionCallbacksIS1N_NS1Q_17LinearCombinationISJ_fSJ_fLNS_15FloatRoundStyleE2EEESI_S1P_JEEENS4_5SM1004TMEM4LOAD26SM100_TMEM_LOAD_16dp32b32xES1H_NS16_INS17_ILi2ELi4ELi3EEES1A_NSX_INS5_IJS1B_SF_EEENS5_IJSF_SB_EEEEEEENS4_39AutoVectorizingCopyWithAssumedAlignmentILi128EEENS4_14SM90_TMA_STOREES24_S26_S26_EEEvvEEEEvNT_6ParamsE,"aw",@nobits
	.sectionflags	@""
	.align	16
	.zero		1024


//--------------------- .nv.shared.reserved.0     --------------------------
	.section	.nv.shared.reserved.0,"aw",@nobits
	.weak		__nv_reservedSMEM_offset_0_alias
	.size		__nv_reservedSMEM_offset_0_alias, 0, 64
	.other		__nv_reservedSMEM_offset_0_alias,@"STO_CUDA_RESERVED_SHARED STV_DEFAULT"
__nv_reservedSMEM_offset_0_alias:
	.zero		0
.nv.shared.reserved.0:
	.zero		64
	.weak		__nv_reservedSMEM_tcgen05_partition
	.type		__nv_reservedSMEM_tcgen05_partition,@object
	.size		__nv_reservedSMEM_tcgen05_partition,(.L_0 - __nv_reservedSMEM_tcgen05_partition)
__nv_reservedSMEM_tcgen05_partition:
	.zero		32
.L_0:


//--------------------- .nv.global                --------------------------
	.section	.nv.global,"aw",@nobits
.nv.global:
	.type		_ZN39_INTERNAL_adda870e_4_k_cu_391a4027_82464cute1_E,@object
	.size		_ZN39_INTERNAL_adda870e_4_k_cu_391a4027_82464cute1_E,(_ZN39_INTERNAL_adda870e_4_k_cu_391a4027_82464cuda3std3__45__cpo6cbeginE - _ZN39_INTERNAL_adda870e_4_k_cu_391a4027_82464cute1_E)
_ZN39_INTERNAL_adda870e_4_k_cu_391a4027_82464cute1_E:
	.zero		1
	.type		_ZN39_INTERNAL_adda870e_4_k_cu_391a4027_82464cuda3std3__45__cpo6cbeginE,@object
	.size		_ZN39_INTERNAL_adda870e_4_k_cu_391a4027_82464cuda3std3__45__cpo6cbeginE,(_ZN39_INTERNAL_adda870e_4_k_cu_391a4027_82464cuda3std3__48in_placeE - _ZN39_INTERNAL_adda870e_4_k_cu_391a4027_82464cuda3std3__45__cpo6cbeginE)
_ZN39_INTERNAL_adda870e_4_k_cu_391a4027_82464cuda3std3__45__cpo6cbeginE:
	.zero		1
	.type		_ZN39_INTERNAL_adda870e_4_k_cu_391a4027_82464cuda3std3__48in_placeE,@object
	.size		_ZN39_INTERNAL_adda870e_4_k_cu_391a4027_82464cuda3std3__48in_placeE,(_ZN39_INTERNAL_adda870e_4_k_cu_391a4027_82464cuda3std6ranges3__45__cpo9iter_moveE - _ZN39_INTERNAL_adda870e_4_k_cu_391a4027_82464cuda3std3__48in_placeE)
_ZN39_INTERNAL_adda870e_4_k_cu_391a4027_82464cuda3std3__48in_placeE:
	.zero		1
	.type		_ZN39_INTERNAL_adda870e_4_k_cu_391a4027_82464cuda3std6ranges3__45__cpo9iter_moveE,@object
	.size		_ZN39_INTERNAL_adda870e_4_k_cu_391a4027_82464cuda3std6ranges3__45__cpo9iter_moveE,(_ZN39_INTERNAL_adda870e_4_k_cu_391a4027_82464cuda3std3__45__cpo5beginE - _ZN39_INTERNAL_adda870e_4_k_cu_391a4027_82464cuda3std6ranges3__45__cpo9iter_moveE)
_ZN39_INTERNAL_adda870e_4_k_cu_391a4027_82464cuda3std6ranges3__45__cpo9iter_moveE:
	.zero		1
	.type		_ZN39_INTERNAL_adda870e_4_k_cu_391a4027_82464cuda3std3__45__cpo5beginE,@object
	.size		_ZN39_INTERNAL_adda870e_4_k_cu_391a4027_82464cuda3std3__45__cpo5beginE,(_ZN39_INTERNAL_adda870e_4_k_cu_391a4027_82464cuda3std3__441_GLOBAL__N__adda870e_4_k_cu_391a4027_82466ignoreE - _ZN39_INTERNAL_adda870e_4_k_cu_391a4027_82464cuda3std3__45__cpo5beginE)
_ZN39_INTERNAL_adda870e_4_k_cu_391a4027_82464cuda3std3__45__cpo5beginE:
	.zero		1
	.type		_ZN39_INTERNAL_adda870e_4_k_cu_391a4027_82464cuda3std3__441_GLOBAL__N__adda870e_4_k_cu_391a4027_82466ignoreE,@object
	.size		_ZN39_INTERNAL_adda870e_4_k_cu_391a4027_82464cuda3std3__441_GLOBAL__N__adda870e_4_k_cu_391a4027_82466ignoreE,(_ZN39_INTERNAL_adda870e_4_k_cu_391a4027_82464cute7productE - _ZN39_INTERNAL_adda870e_4_k_cu_391a4027_82464cuda3std3__441_GLOBAL__N__adda870e_4_k_cu_391a4027_82466ignoreE)
_ZN39_INTERNAL_adda870e_4_k_cu_391a4027_82464cuda3std3__441_GLOBAL__N__adda870e_4_k_cu_391a4027_82466ignoreE:
	.zero		1
	.type		_ZN39_INTERNAL_adda870e_4_k_cu_391a4027_82464cute7productE,@object
	.size		_ZN39_INTERNAL_adda870e_4_k_cu_391a4027_82464cute7productE,(_ZN39_INTERNAL_adda870e_4_k_cu_391a4027_82464cuda3std3__45__cpo3endE - _ZN39_INTERNAL_adda870e_4_k_cu_391a4027_82464cute7productE)
_ZN39_INTERNAL_adda870e_4_k_cu_391a4027_82464cute7productE:
	.zero		1
	.type		_ZN39_INTERNAL_adda870e_4_k_cu_391a4027_82464cuda3std3__45__cpo3endE,@object
	.size		_ZN39_INTERNAL_adda870e_4_k_cu_391a4027_82464cuda3std3__45__cpo3endE,(_ZN39_INTERNAL_adda870e_4_k_cu_391a4027_82464cuda3std3__419piecewise_constructE - _ZN39_INTERNAL_adda870e_4_k_cu_391a4027_82464cuda3std3__45__cpo3endE)
_ZN39_INTERNAL_adda870e_4_k_cu_391a4027_82464cuda3std3__45__cpo3endE:
	.zero		1
	.type		_ZN39_INTERNAL_adda870e_4_k_cu_391a4027_82464cuda3std3__419piecewise_constructE,@object
	.size		_ZN39_INTERNAL_adda870e_4_k_cu_391a4027_82464cuda3std3__419piecewise_constructE,(_ZN39_INTERNAL_adda870e_4_k_cu_391a4027_82464cuda3std3__45__cpo4cendE - _ZN39_INTERNAL_adda870e_4_k_cu_391a4027_82464cuda3std3__419piecewise_constructE)
_ZN39_INTERNAL_adda870e_4_k_cu_391a4027_82464cuda3std3__419piecewise_constructE:
	.zero		1
	.type		_ZN39_INTERNAL_adda870e_4_k_cu_391a4027_82464cuda3std3__45__cpo4cendE,@object
	.size		_ZN39_INTERNAL_adda870e_4_k_cu_391a4027_82464cuda3std3__45__cpo4cendE,(_ZN39_INTERNAL_adda870e_4_k_cu_391a4027_82464cuda3std6ranges3__45__cpo4swapE - _ZN39_INTERNAL_adda870e_4_k_cu_391a4027_82464cuda3std3__45__cpo4cendE)
_ZN39_INTERNAL_adda870e_4_k_cu_391a4027_82464cuda3std3__45__cpo4cendE:
	.zero		1
	.type		_ZN39_INTERNAL_adda870e_4_k_cu_391a4027_82464cuda3std6ranges3__45__cpo4swapE,@object
	.size		_ZN39_INTERNAL_adda870e_4_k_cu_391a4027_82464cuda3std6ranges3__45__cpo4swapE,(.L_11 - _ZN39_INTERNAL_adda870e_4_k_cu_391a4027_82464cuda3std6ranges3__45__cpo4swapE)
_ZN39_INTERNAL_adda870e_4_k_cu_391a4027_82464cuda3std6ranges3__45__cpo4swapE:
	.zero		1
.L_11:


//--------------------- .nv.constant0._ZN7cutlass13device_kernelINS_4gemm6kernel13GemmUniversalIN4cute5tupleIJiiiiEEENS1_10collective13CollectiveMmaINS1_35MainloopSm100TmaUmmaWarpSpecializedILi4ELi2ELi4ENS5_IJNS4_1CILi1EEENSA_ILi2EEESB_EEEEENS5_IJNSA_ILi64EEENSA_ILi256EEENSA_ILi32EEEEEENS_12float_e5m2_tENS5_IJlSB_lEEESJ_SK_NS4_8TiledMMAINS4_8MMA_AtomIJNS4_10MMA_TraitsINS4_19SM100_MMA_F8F6F4_SSEJSJ_SJ_fSF_SG_NS4_17integral_constantINS4_4UMMA5MajorELSR_0EEESS_NSP_INSQ_7ScaleInELST_0EEESU_EEEEEENS4_6LayoutINS5_IJSB_SB_SB_EEENS5_IJNSA_ILi0EEESZ_SZ_EEEEENS5_IJNS4_10UnderscoreES12_S12_EEEEENS4_23SM90_TMA_LOAD_MULTICASTENS4_14ComposedLayoutINS4_7SwizzleILi1ELi4ELi3EEENS4_18smem_ptr_flag_bitsILi8EEENSX_INS5_IJNSA_ILi8EEESH_EEENS5_IJSH_SB_EEEEEEEvNS4_8identityENS4_13SM90_TMA_LOADES1F_vS1G_EENS_8epilogue10collective18CollectiveEpilogueINS1J_23Sm100TmaWarpSpecializedILi4ELi2ELi32ELb0ELb0EEEJSI_NS5_IJNSX_ISF_SB_EES1O_EEESJ_SK_SJ_SK_NS1J_6fusion15FusionCallbacksIS1N_NS1Q_17LinearCombinationISJ_fSJ_fLNS_15FloatRoundStyleE2EEESI_S1P_JEEENS4_5SM1004TMEM4LOAD26SM100_TMEM_LOAD_16dp32b32xES1H_NS16_INS17_ILi2ELi4ELi3EEES1A_NSX_INS5_IJS1B_SF_EEENS5_IJSF_SB_EEEEEEENS4_39AutoVectorizingCopyWithAssumedAlignmentILi128EEENS4_14SM90_TMA_STOREES24_S26_S26_EEEvvEEEEvNT_6ParamsE --------------------------
	.section	.nv.constant0._ZN7cutlass13device_kernelINS_4gemm6kernel13GemmUniversalIN4cute5tupleIJiiiiEEENS1_10collective13CollectiveMmaINS1_35MainloopSm100TmaUmmaWarpSpecializedILi4ELi2ELi4ENS5_IJNS4_1CILi1EEENSA_ILi2EEESB_EEEEENS5_IJNSA_ILi64EEENSA_ILi256EEENSA_ILi32EEEEEENS_12float_e5m2_tENS5_IJlSB_lEEESJ_SK_NS4_8TiledMMAINS4_8MMA_AtomIJNS4_10MMA_TraitsINS4_19SM100_MMA_F8F6F4_SSEJSJ_SJ_fSF_SG_NS4_17integral_constantINS4_4UMMA5MajorELSR_0EEESS_NSP_INSQ_7ScaleInELST_0EEESU_EEEEEENS4_6LayoutINS5_IJSB_SB_SB_EEENS5_IJNSA_ILi0EEESZ_SZ_EEEEENS5_IJNS4_10UnderscoreES12_S12_EEEEENS4_23SM90_TMA_LOAD_MULTICASTENS4_14ComposedLayoutINS4_7SwizzleILi1ELi4ELi3EEENS4_18smem_ptr_flag_bitsILi8EEENSX_INS5_IJNSA_ILi8EEESH_EEENS5_IJSH_SB_EEEEEEEvNS4_8identityENS4_13SM90_TMA_LOADES1F_vS1G_EENS_8epilogue10collective18CollectiveEpilogueINS1J_23Sm100TmaWarpSpecializedILi4ELi2ELi32ELb0ELb0EEEJSI_NS5_IJNSX_ISF_SB_EES1O_EEESJ_SK_SJ_SK_NS1J_6fusion15FusionCallbacksIS1N_NS1Q_17LinearCombinationISJ_fSJ_fLNS_15FloatRoundStyleE2EEESI_S1P_JEEENS4_5SM1004TMEM4LOAD26SM100_TMEM_LOAD_16dp32b32xES1H_NS16_INS17_ILi2ELi4ELi3EEES1A_NSX_INS5_IJS1B_SF_EEENS5_IJSF_SB_EEEEEEENS4_39AutoVectorizingCopyWithAssumedAlignmentILi128EEENS4_14SM90_TMA_STOREES24_S26_S26_EEEvvEEEEvNT_6ParamsE,"a",@progbits
	.sectionflags	@""
	.align	4
.nv.constant0._ZN7cutlass13device_kernelINS_4gemm6kernel13GemmUniversalIN4cute5tupleIJiiiiEEENS1_10collective13CollectiveMmaINS1_35MainloopSm100TmaUmmaWarpSpecializedILi4ELi2ELi4ENS5_IJNS4_1CILi1EEENSA_ILi2EEESB_EEEEENS5_IJNSA_ILi64EEENSA_ILi256EEENSA_ILi32EEEEEENS_12float_e5m2_tENS5_IJlSB_lEEESJ_SK_NS4_8TiledMMAINS4_8MMA_AtomIJNS4_10MMA_TraitsINS4_19SM100_MMA_F8F6F4_SSEJSJ_SJ_fSF_SG_NS4_17integral_constantINS4_4UMMA5MajorELSR_0EEESS_NSP_INSQ_7ScaleInELST_0EEESU_EEEEEENS4_6LayoutINS5_IJSB_SB_SB_EEENS5_IJNSA_ILi0EEESZ_SZ_EEEEENS5_IJNS4_10UnderscoreES12_S12_EEEEENS4_23SM90_TMA_LOAD_MULTICASTENS4_14ComposedLayoutINS4_7SwizzleILi1ELi4ELi3EEENS4_18smem_ptr_flag_bitsILi8EEENSX_INS5_IJNSA_ILi8EEESH_EEENS5_IJSH_SB_EEEEEEEvNS4_8identityENS4_13SM90_TMA_LOADES1F_vS1G_EENS_8epilogue10collective18CollectiveEpilogueINS1J_23Sm100TmaWarpSpecializedILi4ELi2ELi32ELb0ELb0EEEJSI_NS5_IJNSX_ISF_SB_EES1O_EEESJ_SK_SJ_SK_NS1J_6fusion15FusionCallbacksIS1N_NS1Q_17LinearCombinationISJ_fSJ_fLNS_15FloatRoundStyleE2EEESI_S1P_JEEENS4_5SM1004TMEM4LOAD26SM100_TMEM_LOAD_16dp32b32xES1H_NS16_INS17_ILi2ELi4ELi3EEES1A_NSX_INS5_IJS1B_SF_EEENS5_IJSF_SB_EEEEEEENS4_39AutoVectorizingCopyWithAssumedAlignmentILi128EEENS4_14SM90_TMA_STOREES24_S26_S26_EEEvvEEEEvNT_6ParamsE:
	.zero		2944


//--------------------- SYMBOLS --------------------------

	.type		.nv.reservedSmem.offset0,@object
	.size		.nv.reservedSmem.offset0,0x4
	.type		.nv.reservedSmem.cap,@object
	.size		.nv.reservedSmem.cap,0x4
	.type		__assertfail,@function
